	.target	sm_90a

	.elftype	@"ET_EXEC"


//--------------------- .note.nv.tkinfo           --------------------------
	.section	.note.nv.tkinfo,"",@"SHT_NOTE"
	.sectionflags	@"SHF_NOTE_NV_TKINFO"
	.tkinfo
        /*0018*/ 	.word	0x00000002
        /*0030*/ 	.string	""
        /*0030*/ 	.string	"ptxas"
        /*0030*/ 	.string	"Cuda compilation tools, release 13.0, V13.0.88"
        /*0030*/ 	.string	"Build cuda_13.0.r13.0/compiler.36424714_0"
        /*0030*/ 	.string	"-v  -suppress-debug-info  -lineinfo  -arch sm_90a "



//--------------------- .note.nv.cuinfo           --------------------------
	.section	.note.nv.cuinfo,"",@"SHT_NOTE"
	.sectionflags	@"SHF_NOTE_NV_CUINFO"
        /*0018*/ 	.short	0x0002
        /*001a*/ 	.short	0x005a
        /*001c*/ 	.short	0x0082
	.zero		2


//--------------------- .nv.info                  --------------------------
	.section	.nv.info,"",@"SHT_CUDA_INFO"
	.align	4


	//----- nvinfo : EIATTR_REGCOUNT
	.align		4
        /*0000*/ 	.byte	0x04, 0x2f
        /*0002*/ 	.short	(.L_1 - .L_0)
	.align		4
.L_0:
        /*0004*/ 	.word	index@(gluon_wgmma)
        /*0008*/ 	.word	0x0000005a


	//----- nvinfo : EIATTR_FRAME_SIZE
	.align		4
.L_1:
        /*000c*/ 	.byte	0x04, 0x11
        /*000e*/ 	.short	(.L_3 - .L_2)
	.align		4
.L_2:
        /*0010*/ 	.word	index@(gluon_wgmma)
        /*0014*/ 	.word	0x00000000


	//----- nvinfo : EIATTR_MIN_STACK_SIZE
	.align		4
.L_3:
        /*0018*/ 	.byte	0x04, 0x12
        /*001a*/ 	.short	(.L_5 - .L_4)
	.align		4
.L_4:
        /*001c*/ 	.word	index@(gluon_wgmma)
        /*0020*/ 	.word	0x00000000
.L_5:


//--------------------- .nv.compat                --------------------------
	.section	.nv.compat,"",@"SHT_CUDA_COMPAT_INFO"
	.align	4
        /*0000*/ 	.byte	0x02, 0x09, 0x01, 0x00, 0x02, 0x02, 0x04, 0x00, 0x02, 0x05, 0x05, 0x00, 0x03, 0x07, 0x01, 0x01
        /*0010*/ 	.byte	0x02, 0x03, 0x03, 0x00, 0x02, 0x06, 0x01, 0x00, 0x04, 0x0b, 0x08, 0x00, 0x00, 0x00, 0x00, 0x00
        /*0020*/ 	.byte	0x00, 0x00, 0x00, 0x00


//--------------------- .nv.info.gluon_wgmma      --------------------------
	.section	.nv.info.gluon_wgmma,"",@"SHT_CUDA_INFO"
	.sectionflags	@""
	.align	4


	//----- nvinfo : EIATTR_CUDA_API_VERSION
	.align		4
        /*0000*/ 	.byte	0x04, 0x37
        /*0002*/ 	.short	(.L_7 - .L_6)
.L_6:
        /*0004*/ 	.word	0x00000082


	//----- nvinfo : EIATTR_KPARAM_INFO
	.align		4
.L_7:
        /*0008*/ 	.byte	0x04, 0x17
        /*000a*/ 	.short	(.L_9 - .L_8)
.L_8:
        /*000c*/ 	.word	0x00000000
        /*0010*/ 	.short	0x000a
        /*0012*/ 	.short	0x0048
        /*0014*/ 	.byte	0x00, 0xf4, 0x21, 0x00


	//----- nvinfo : EIATTR_KPARAM_INFO
	.align		4
.L_9:
        /*0018*/ 	.byte	0x04, 0x17
        /*001a*/ 	.short	(.L_11 - .L_10)
.L_10:
        /*001c*/ 	.word	0x00000000
        /*0020*/ 	.short	0x0009
        /*0022*/ 	.short	0x0040
        /*0024*/ 	.byte	0x00, 0xf4, 0x21, 0x00


	//----- nvinfo : EIATTR_KPARAM_INFO
	.align		4
.L_11:
        /*0028*/ 	.byte	0x04, 0x17
        /*002a*/ 	.short	(.L_13 - .L_12)
.L_12:
        /*002c*/ 	.word	0x00000000
        /*0030*/ 	.short	0x0008
        /*0032*/ 	.short	0x0038
        /*0034*/ 	.byte	0x00, 0xf0, 0x21, 0x00


	//----- nvinfo : EIATTR_KPARAM_INFO
	.align		4
.L_13:
        /*0038*/ 	.byte	0x04, 0x17
        /*003a*/ 	.short	(.L_15 - .L_14)
.L_14:
        /*003c*/ 	.word	0x00000000
        /*0040*/ 	.short	0x0007
        /*0042*/ 	.short	0x0030
        /*0044*/ 	.byte	0x00, 0xf0, 0x21, 0x00


	//----- nvinfo : EIATTR_KPARAM_INFO
	.align		4
.L_15:
        /*0048*/ 	.byte	0x04, 0x17
        /*004a*/ 	.short	(.L_17 - .L_16)
.L_16:
        /*004c*/ 	.word	0x00000000
        /*0050*/ 	.short	0x0006
        /*0052*/ 	.short	0x0028
        /*0054*/ 	.byte	0x00, 0xf0, 0x21, 0x00


	//----- nvinfo : EIATTR_KPARAM_INFO
	.align		4
.L_17:
        /*0058*/ 	.byte	0x04, 0x17
        /*005a*/ 	.short	(.L_19 - .L_18)
.L_18:
        /*005c*/ 	.word	0x00000000
        /*0060*/ 	.short	0x0005
        /*0062*/ 	.short	0x0020
        /*0064*/ 	.byte	0x00, 0xf0, 0x11, 0x00


	//----- nvinfo : EIATTR_KPARAM_INFO
	.align		4
.L_19:
        /*0068*/ 	.byte	0x04, 0x17
        /*006a*/ 	.short	(.L_21 - .L_20)
.L_20:
        /*006c*/ 	.word	0x00000000
        /*0070*/ 	.short	0x0004
        /*0072*/ 	.short	0x001c
        /*0074*/ 	.byte	0x00, 0xf0, 0x11, 0x00


	//----- nvinfo : EIATTR_KPARAM_INFO
	.align		4
.L_21:
        /*0078*/ 	.byte	0x04, 0x17
        /*007a*/ 	.short	(.L_23 - .L_22)
.L_22:
        /*007c*/ 	.word	0x00000000
        /*0080*/ 	.short	0x0003
        /*0082*/ 	.short	0x0018
        /*0084*/ 	.byte	0x00, 0xf0, 0x11, 0x00


	//----- nvinfo : EIATTR_KPARAM_INFO
	.align		4
.L_23:
        /*0088*/ 	.byte	0x04, 0x17
        /*008a*/ 	.short	(.L_25 - .L_24)
.L_24:
        /*008c*/ 	.word	0x00000000
        /*0090*/ 	.short	0x0002
        /*0092*/ 	.short	0x0010
        /*0094*/ 	.byte	0x00, 0xf4, 0x21, 0x00


	//----- nvinfo : EIATTR_KPARAM_INFO
	.align		4
.L_25:
        /*0098*/ 	.byte	0x04, 0x17
        /*009a*/ 	.short	(.L_27 - .L_26)
.L_26:
        /*009c*/ 	.word	0x00000000
        /*00a0*/ 	.short	0x0001
        /*00a2*/ 	.short	0x0008
        /*00a4*/ 	.byte	0x00, 0xf4, 0x21, 0x00


	//----- nvinfo : EIATTR_KPARAM_INFO
	.align		4
.L_27:
        /*00a8*/ 	.byte	0x04, 0x17
        /*00aa*/ 	.short	(.L_29 - .L_28)
.L_28:
        /*00ac*/ 	.word	0x00000000
        /*00b0*/ 	.short	0x0000
        /*00b2*/ 	.short	0x0000
        /*00b4*/ 	.byte	0x00, 0xf4, 0x21, 0x00


	//----- nvinfo : EIATTR_SPARSE_MMA_MASK
	.align		4
.L_29:
        /*00b8*/ 	.byte	0x03, 0x50
        /*00ba*/ 	.short	0x0000


	//----- nvinfo : EIATTR_MAXREG_COUNT
	.align		4
        /*00bc*/ 	.byte	0x03, 0x1b
        /*00be*/ 	.short	0x00ff


	//----- nvinfo : EIATTR_NUM_BARRIERS
	.align		4
        /*00c0*/ 	.byte	0x02, 0x4c
        /*00c2*/ 	.byte	0x01
	.zero		1


	//----- nvinfo : EIATTR_MERCURY_ISA_VERSION
	.align		4
        /*00c4*/ 	.byte	0x03, 0x5f
        /*00c6*/ 	.short	0x0101


	//----- nvinfo : EIATTR_INT_WARP_WIDE_INSTR_OFFSETS
	.align		4
        /*00c8*/ 	.byte	0x04, 0x31
        /*00ca*/ 	.short	(.L_31 - .L_30)


	//   ....[0]....
.L_30:
        /*00cc*/ 	.word	0x00001390


	//   ....[1]....
        /*00d0*/ 	.word	0x000013b0


	//   ....[2]....
        /*00d4*/ 	.word	0x000013c0


	//   ....[3]....
        /*00d8*/ 	.word	0x000013d0


	//   ....[4]....
        /*00dc*/ 	.word	0x000014e0


	//   ....[5]....
        /*00e0*/ 	.word	0x00001890


	//   ....[6]....
        /*00e4*/ 	.word	0x000018a0


	//   ....[7]....
        /*00e8*/ 	.word	0x00001910


	//   ....[8]....
        /*00ec*/ 	.word	0x00001920


	//   ....[9]....
        /*00f0*/ 	.word	0x00001ed0


	//   ....[10]....
        /*00f4*/ 	.word	0x00001ee0


	//----- nvinfo : EIATTR_COOP_GROUP_MASK_REGIDS
	.align		4
.L_31:
        /*00f8*/ 	.byte	0x04, 0x29
        /*00fa*/ 	.short	(.L_33 - .L_32)


	//   ....[0]....
.L_32:
        /*00fc*/ 	.word	0xffffffff


	//   ....[1]....
        /*0100*/ 	.word	0xffffffff


	//   ....[2]....
        /*0104*/ 	.word	0xffffffff


	//----- nvinfo : EIATTR_COOP_GROUP_INSTR_OFFSETS
	.align		4
.L_33:
        /*0108*/ 	.byte	0x04, 0x28
        /*010a*/ 	.short	(.L_35 - .L_34)


	//   ....[0]....
.L_34:
        /*010c*/ 	.word	0x00000140


	//   ....[1]....
        /*0110*/ 	.word	0x000006e0


	//   ....[2]....
        /*0114*/ 	.word	0x00000cb0


	//----- nvinfo : EIATTR_MBARRIER_INSTR_OFFSETS
	.align		4
.L_35:
        /*0118*/ 	.byte	0x04, 0x39
        /*011a*/ 	.short	(.L_37 - .L_36)


	//   ....[0]....
.L_36:
        /*011c*/ 	.word	0x00001530
        /*0120*/ 	.word	0x000000ff
        /*0124*/ 	.word	0x00006000
        /*0128*/ 	.short	0x0100
        /*012a*/ 	.byte	0x08
	.zero		1


	//   ....[1]....
        /*012c*/ 	.word	0x00001550
        /*0130*/ 	.word	0x000000ff
        /*0134*/ 	.word	0x00006008
        /*0138*/ 	.short	0x0100
        /*013a*/ 	.byte	0x08
	.zero		1


	//   ....[2]....
        /*013c*/ 	.word	0x00001570
        /*0140*/ 	.word	0x000000ff
        /*0144*/ 	.word	0x00006010
        /*0148*/ 	.short	0x0100
        /*014a*/ 	.byte	0x08
	.zero		1


	//   ....[3]....
        /*014c*/ 	.word	0x000015a0
        /*0150*/ 	.word	0x000000ff
        /*0154*/ 	.word	0x00006018
        /*0158*/ 	.short	0x0100
        /*015a*/ 	.byte	0x08
	.zero		1


	//   ....[4]....
        /*015c*/ 	.word	0x000019d0
        /*0160*/ 	.word	0x000000ff
        /*0164*/ 	.word	0x00006000
        /*0168*/ 	.short	0x010a
        /*016a*/ 	.byte	0x09
	.zero		1


	//   ....[5]....
        /*016c*/ 	.word	0x00001cc0
        /*0170*/ 	.word	0x000000ff
        /*0174*/ 	.word	0x00006000
        /*0178*/ 	.short	0x0108
        /*017a*/ 	.byte	0x08
	.zero		1


	//   ....[6]....
        /*017c*/ 	.word	0x00001da0
        /*0180*/ 	.word	0x000000ff
        /*0184*/ 	.word	0x00006008
        /*0188*/ 	.short	0x0108
        /*018a*/ 	.byte	0x08
	.zero		1


	//   ....[7]....
        /*018c*/ 	.word	0x00001e80
        /*0190*/ 	.word	0x000000ff
        /*0194*/ 	.word	0x00006010
        /*0198*/ 	.short	0x0108
        /*019a*/ 	.byte	0x08
	.zero		1


	//   ....[8]....
        /*019c*/ 	.word	0x00001f00
        /*01a0*/ 	.word	0x000000ff
        /*01a4*/ 	.word	0x00006018
        /*01a8*/ 	.short	0x0108
        /*01aa*/ 	.byte	0x08
	.zero		1


	//   ....[9]....
        /*01ac*/ 	.word	0x000021b0
        /*01b0*/ 	.word	0x000000ff
        /*01b4*/ 	.word	0x00006000
        /*01b8*/ 	.short	0x010a
        /*01ba*/ 	.byte	0x09
	.zero		1


	//----- nvinfo : EIATTR_NUM_MBARRIERS
	.align		4
.L_37:
        /*01bc*/ 	.byte	0x03, 0x38
        /*01be*/ 	.short	0x0004


	//----- nvinfo : EIATTR_EXIT_INSTR_OFFSETS
	.align		4
        /*01c0*/ 	.byte	0x04, 0x1c
        /*01c2*/ 	.short	(.L_39 - .L_38)


	//   ....[0]....
.L_38:
        /*01c4*/ 	.word	0x000021a0


	//----- nvinfo : EIATTR_REQNTID
	.align		4
.L_39:
        /*01c8*/ 	.byte	0x04, 0x10
        /*01ca*/ 	.short	(.L_41 - .L_40)
.L_40:
        /*01cc*/ 	.word	0x00000080
        /*01d0*/ 	.word	0x00000001
        /*01d4*/ 	.word	0x00000001


	//----- nvinfo : EIATTR_CRS_STACK_SIZE
	.align		4
.L_41:
        /*01d8*/ 	.byte	0x04, 0x1e
        /*01da*/ 	.short	(.L_43 - .L_42)
.L_42:
        /*01dc*/ 	.word	0x00000000


	//----- nvinfo : EIATTR_CBANK_PARAM_SIZE
	.align		4
.L_43:
        /*01e0*/ 	.byte	0x03, 0x19
        /*01e2*/ 	.short	0x0050


	//----- nvinfo : EIATTR_PARAM_CBANK
	.align		4
        /*01e4*/ 	.byte	0x04, 0x0a
        /*01e6*/ 	.short	(.L_45 - .L_44)
	.align		4
.L_44:
        /*01e8*/ 	.word	index@(.nv.constant0.gluon_wgmma)
        /*01ec*/ 	.short	0x0210
        /*01ee*/ 	.short	0x0050


	//----- nvinfo : EIATTR_SW_WAR
	.align		4
.L_45:
        /*01f0*/ 	.byte	0x04, 0x36
        /*01f2*/ 	.short	(.L_47 - .L_46)
.L_46:
        /*01f4*/ 	.word	0x00000008
.L_47:


//--------------------- .nv.callgraph             --------------------------
	.section	.nv.callgraph,"",@"SHT_CUDA_CALLGRAPH"
	.align	4
	.sectionentsize	8
	.align		4
        /*0000*/ 	.word	0x00000000
	.align		4
        /*0004*/ 	.word	0xffffffff
	.align		4
        /*0008*/ 	.word	0x00000000
	.align		4
        /*000c*/ 	.word	0xfffffffe
	.align		4
        /*0010*/ 	.word	0x00000000
	.align		4
        /*0014*/ 	.word	0xfffffffd
	.align		4
        /*0018*/ 	.word	0x00000000
	.align		4
        /*001c*/ 	.word	0xfffffffc


//--------------------- .text.gluon_wgmma         --------------------------
	.section	.text.gluon_wgmma,"ax",@progbits
	.align	128
        .global         gluon_wgmma
        .type           gluon_wgmma,@function
        .size           gluon_wgmma,(.L_x_53 - gluon_wgmma)
        .other          gluon_wgmma,@"STO_CUDA_ENTRY STV_DEFAULT"
gluon_wgmma:
.text.gluon_wgmma:
[----:B------:R-:W-:Y:S01]  /*0000*/  LDC R1, c[0x0][0x28] ;  /* 0x00000a00ff017b82 */ /* 0x000fe20000000800 */
[----:B------:R-:W1:Y:S07]  /*0010*/  S2R R0, SR_TID.X ;  /* 0x0000000000007919 */ /* 0x000e6e0000002100 */
[----:B------:R-:W2:Y:S01]  /*0020*/  S2UR UR4, SR_CgaCtaId ;  /* 0x00000000000479c3 */ /* 0x000ea20000008800 */
[----:B------:R-:W-:Y:S01]  /*0030*/  UMOV UR8, 0x400 ;  /* 0x0000040000087882 */ /* 0x000fe20000000000 */
[----:B------:R-:W-:Y:S01]  /*0040*/  ULDC UR6, c[0x0][0xc] ;  /* 0x0000030000067ab9 */ /* 0x000fe20000000800 */
[----:B------:R-:W-:Y:S01]  /*0050*/  ULDC.64 UR32, c[0x0][0x250] ;  /* 0x0000940000207ab9 */ /* 0x000fe20000000a00 */
[----:B------:R-:W-:Y:S04]  /*0060*/  BSSY B0, `(.L_x_0) ;  /* 0x000001e000007945 */ /* 0x000fe80003800000 */
[----:B------:R-:W3:Y:S08]  /*0070*/  LDC R11, c[0x0][0x230] ;  /* 0x00008c00ff0b7b82 */ /* 0x000ef00000000800 */
[----:B------:R-:W-:Y:S08]  /*0080*/  S2UR UR35, SR_CTAID.Y ;  /* 0x00000000002379c3 */ /* 0x000ff00000002600 */
[----:B------:R-:W4:Y:S01]  /*0090*/  S2UR UR5, SR_CTAID.Z ;  /* 0x00000000000579c3 */ /* 0x000f220000002700 */
[----:B--2---:R-:W-:-:S03]  /*00a0*/  ULEA UR8, UR4, UR8, 0x18 ;  /* 0x0000000804087291 */ /* 0x004fc6000f8ec03f */
[----:B------:R-:W-:Y:S01]  /*00b0*/  ULDC UR4, c[0x0][0x10] ;  /* 0x0000040000047ab9 */ /* 0x000fe20000000800 */
[----:B-1----:R-:W-:-:S03]  /*00c0*/  LOP3.LUT R2, R0, 0x7f, RZ, 0xc0, !PT ;  /* 0x0000007f00027812 */ /* 0x002fc600078ec0ff */
[----:B------:R-:W1:Y:S01]  /*00d0*/  S2UR UR34, SR_CTAID.X ;  /* 0x00000000002279c3 */ /* 0x000e620000002500 */
[----:B---3--:R-:W-:Y:S01]  /*00e0*/  VIADD R8, R11, 0xffffffff ;  /* 0xffffffff0b087836 */ /* 0x008fe20000000000 */
[C---:B------:R-:W-:Y:S02]  /*00f0*/  ISETP.GE.U32.AND P0, PT, R2.reuse, 0x20, PT ;  /* 0x000000200200780c */ /* 0x040fe40003f06070 */
[C---:B------:R-:W-:Y:S02]  /*0100*/  ISETP.NE.U32.AND P2, PT, R2.reuse, RZ, PT ;  /* 0x000000ff0200720c */ /* 0x040fe40003f45070 */
[----:B------:R-:W-:Y:S02]  /*0110*/  LEA R4, R2, UR8, 0x2 ;  /* 0x0000000802047c11 */ /* 0x000fe4000f8e10ff */
[----:B------:R-:W2:Y:S07]  /*0120*/  LDC R3, c[0x0][0x228] ;  /* 0x00008a00ff037b82 */ /* 0x000eae0000000800 */
[----:B------:R3:W-:Y:S01]  /*0130*/  @!P0 STS [R4], RZ ;  /* 0x000000ff04008388 */ /* 0x0007e20000000800 */
[----:B------:R-:W-:-:S03]  /*0140*/  NOP ;  /* 0x0000000000007918 */ /* 0x000fc60000000000 */
[----:B------:R3:W-:Y:S01]  /*0150*/  @!P2 STS [UR8+0x20], R8 ;  /* 0x00002008ff00a988 */ /* 0x0007e20008000808 */
[----:B----4-:R-:W-:-:S04]  /*0160*/  UIMAD UR4, UR5, UR4, UR35 ;  /* 0x00000004050472a4 */ /* 0x010fc8000f8e0223 */
[----:B-1----:R-:W-:-:S04]  /*0170*/  UIMAD UR4, UR4, UR6, UR34 ;  /* 0x00000006040472a4 */ /* 0x002fc8000f8e0222 */
[----:B------:R-:W-:Y:S01]  /*0180*/  UIMAD UR5, UR4, 0x180, URZ ;  /* 0x00000180040578a4 */ /* 0x000fe2000f8e023f */
[----:B--2---:R-:W-:Y:S02]  /*0190*/  VIADD R3, R3, 0xffffffff ;  /* 0xffffffff03037836 */ /* 0x004fe40000000000 */
[----:B------:R-:W-:Y:S01]  /*01a0*/  UMOV UR4, URZ ;  /* 0x0000003f00047c82 */ /* 0x000fe20008000000 */
[----:B------:R-:W-:-:S04]  /*01b0*/  UIADD3 UR28, UP0, UR5, UR32, URZ ;  /* 0x00000020051c7290 */ /* 0x000fc8000ff1e03f */
[----:B------:R-:W-:Y:S01]  /*01c0*/  ULEA.HI.X.SX32 UR29, UR5, UR33, 0x1, UP0 ;  /* 0x00000021051d7291 */ /* 0x000fe200080f0e3f */
[----:B---3--:R-:W-:Y:S11]  /*01d0*/  @P2 BRA `(.L_x_1) ;  /* 0x0000000000182947 */ /* 0x008ff60003800000 */
[----:B------:R-:W1:Y:S01]  /*01e0*/  LDS R5, [UR8+0x8] ;  /* 0x00000808ff057984 */ /* 0x000e620008000800 */
[----:B------:R-:W2:Y:S01]  /*01f0*/  LDC.64 R12, c[0x0][0x210] ;  /* 0x00008400ff0c7b82 */ /* 0x000ea20000000a00 */
[----:B------:R-:W-:Y:S02]  /*0200*/  IMAD.MOV.U32 R6, RZ, RZ, 0x70 ;  /* 0x00000070ff067424 */ /* 0x000fe400078e00ff */
[----:B--2---:R2:W-:Y:S03]  /*0210*/  STS.64 [UR8], R12 ;  /* 0x0000000cff007988 */ /* 0x0045e60008000a08 */
[----:B-1----:R-:W-:-:S05]  /*0220*/  LOP3.LUT R5, R5, 0x10, R6, 0xd8, !PT ;  /* 0x0000001005057812 */ /* 0x002fca00078ed806 */
[----:B------:R2:W-:Y:S02]  /*0230*/  STS [UR8+0x8], R5 ;  /* 0x00000805ff007988 */ /* 0x0005e40008000808 */
.L_x_1:
[----:B------:R-:W-:Y:S05]  /*0240*/  BSYNC B0 ;  /* 0x0000000000007941 */ /* 0x000fea0003800000 */
.L_x_0:
[----:B------:R-:W-:Y:S04]  /*0250*/  BSSY B0, `(.L_x_2) ;  /* 0x000000a000007945 */ /* 0x000fe80003800000 */
[----:B------:R-:W-:Y:S05]  /*0260*/  @P2 BRA `(.L_x_3) ;  /* 0x0000000000202947 */ /* 0x000fea0003800000 */
[----:B--2---:R-:W1:Y:S01]  /*0270*/  LDS R5, [UR8+0x34] ;  /* 0x00003408ff057984 */ /* 0x004e620008000800 */
[----:B------:R-:W-:Y:S02]  /*0280*/  IMAD.MOV.U32 R6, RZ, RZ, 0x1f000000 ;  /* 0x1f000000ff067424 */ /* 0x000fe400078e00ff */
[----:B------:R-:W-:Y:S01]  /*0290*/  @!P2 IMAD.MOV.U32 R7, RZ, RZ, 0x7f ;  /* 0x0000007fff07a424 */ /* 0x000fe200078e00ff */
[----:B------:R-:W2:Y:S02]  /*02a0*/  @!P2 LDS R10, [UR8+0x38] ;  /* 0x00003808ff0aa984 */ /* 0x000ea40008000800 */
[----:B-1----:R-:W-:Y:S02]  /*02b0*/  LOP3.LUT R5, R5, 0xff000000, R6, 0xb8, !PT ;  /* 0xff00000005057812 */ /* 0x002fe400078eb806 */
[----:B--2---:R-:W-:-:S03]  /*02c0*/  @!P2 LOP3.LUT R6, R10, 0xff, R7, 0xb8, !PT ;  /* 0x000000ff0a06a812 */ /* 0x004fc600078eb807 */
[----:B------:R1:W-:Y:S04]  /*02d0*/  STS [UR8+0x34], R5 ;  /* 0x00003405ff007988 */ /* 0x0003e80008000808 */
[----:B------:R1:W-:Y:S02]  /*02e0*/  @!P2 STS [UR8+0x38], R6 ;  /* 0x00003806ff00a988 */ /* 0x0003e40008000808 */
.L_x_3:
[----:B------:R-:W-:Y:S05]  /*02f0*/  BSYNC B0 ;  /* 0x0000000000007941 */ /* 0x000fea0003800000 */
.L_x_2:
[----:B------:R-:W-:Y:S04]  /*0300*/  BSSY B0, `(.L_x_4) ;  /* 0x000000a000007945 */ /* 0x000fe80003800000 */
[----:B------:R-:W-:Y:S05]  /*0310*/  @P2 BRA `(.L_x_5) ;  /* 0x0000000000202947 */ /* 0x000fea0003800000 */
[----:B-12---:R-:W1:Y:S01]  /*0320*/  LDS R5, [UR8+0x1c] ;  /* 0x00001c08ff057984 */ /* 0x006e620008000800 */
[----:B------:R-:W2:Y:S03]  /*0330*/  LDC.64 R6, c[0x0][0x238] ;  /* 0x00008e00ff067b82 */ /* 0x000ea60000000a00 */
[----:B------:R3:W-:Y:S01]  /*0340*/  STS [UR8+0x24], R3 ;  /* 0x00002403ff007988 */ /* 0x0007e20008000808 */
[--C-:B--2---:R-:W-:Y:S02]  /*0350*/  SHF.R.U32.HI R10, RZ, 0x4, R7.reuse ;  /* 0x00000004ff0a7819 */ /* 0x104fe40000011607 */
[----:B------:R-:W-:-:S05]  /*0360*/  SHF.R.U64 R6, R6, 0x4, R7 ;  /* 0x0000000406067819 */ /* 0x000fca0000001207 */
[----:B------:R3:W-:Y:S01]  /*0370*/  STS [UR8+0xc], R6 ;  /* 0x00000c06ff007988 */ /* 0x0007e20008000808 */
[----:B-1----:R-:W-:-:S05]  /*0380*/  LOP3.LUT R5, R5, 0xf, R10, 0xb8, !PT ;  /* 0x0000000f05057812 */ /* 0x002fca00078eb80a */
[----:B------:R3:W-:Y:S02]  /*0390*/  STS [UR8+0x1c], R5 ;  /* 0x00001c05ff007988 */ /* 0x0007e40008000808 */
.L_x_5:
[----:B------:R-:W-:Y:S05]  /*03a0*/  BSYNC B0 ;  /* 0x0000000000007941 */ /* 0x000fea0003800000 */
.L_x_4:
[----:B------:R-:W-:Y:S04]  /*03b0*/  BSSY B1, `(.L_x_6) ;  /* 0x000001d000017945 */ /* 0x000fe80003800000 */
[----:B------:R-:W-:Y:S04]  /*03c0*/  BSSY B0, `(.L_x_7) ;  /* 0x0000018000007945 */ /* 0x000fe80003800000 */
[----:B------:R-:W-:Y:S05]  /*03d0*/  @P2 BRA `(.L_x_8) ;  /* 0x00000000001c2947 */ /* 0x000fea0003800000 */
[----:B-123--:R-:W1:Y:S02]  /*03e0*/  LDS R5, [UR8+0x34] ;  /* 0x00003408ff057984 */ /* 0x00ee640008000800 */
[----:B-1----:R-:W-:-:S05]  /*03f0*/  LOP3.LUT R5, R5, 0x7, RZ, 0xb8, !PT ;  /* 0x0000000705057812 */ /* 0x002fca00078eb8ff */
[----:B------:R1:W-:Y:S01]  /*0400*/  STS [UR8+0x34], R5 ;  /* 0x00003405ff007988 */ /* 0x0003e20008000808 */
[----:B------:R-:W-:Y:S05]  /*0410*/  @P2 BRA `(.L_x_9) ;  /* 0x00000000001c2947 */ /* 0x000fea0003800000 */
[----:B-1----:R-:W1:Y:S02]  /*0420*/  LDS R5, [UR8+0x34] ;  /* 0x00003408ff057984 */ /* 0x002e640008000800 */
[----:B-1----:R-:W-:-:S05]  /*0430*/  LOP3.LUT R5, R5, 0x38, RZ, 0xb8, !PT ;  /* 0x0000003805057812 */ /* 0x002fca00078eb8ff */
[----:B------:R4:W-:Y:S02]  /*0440*/  STS [UR8+0x34], R5 ;  /* 0x00003405ff007988 */ /* 0x0009e40008000808 */
.L_x_8:
[----:B------:R-:W-:Y:S05]  /*0450*/  @P2 BRA `(.L_x_10) ;  /* 0x00000000001c2947 */ /* 0x000fea0003800000 */
[----:B-1234-:R-:W1:Y:S02]  /*0460*/  LDS R5, [UR8+0x8] ;  /* 0x00000808ff057984 */ /* 0x01ee640008000800 */
[----:B-1----:R-:W-:-:S05]  /*0470*/  LOP3.LUT R5, R5, 0x780, RZ, 0xb8, !PT ;  /* 0x0000078005057812 */ /* 0x002fca00078eb8ff */
[----:B------:R2:W-:Y:S02]  /*0480*/  STS [UR8+0x8], R5 ;  /* 0x00000805ff007988 */ /* 0x0005e40008000808 */
.L_x_9:
[----:B------:R-:W-:Y:S05]  /*0490*/  @P2 BRA `(.L_x_11) ;  /* 0x0000000000282947 */ /* 0x000fea0003800000 */
[----:B-12---:R-:W1:Y:S02]  /*04a0*/  LDS R5, [UR8+0x8] ;  /* 0x00000808ff057984 */ /* 0x006e640008000800 */
[----:B-1----:R-:W-:-:S05]  /*04b0*/  LOP3.LUT R5, R5, 0x1800, RZ, 0xb8, !PT ;  /* 0x0000180005057812 */ /* 0x002fca00078eb8ff */
[----:B------:R5:W-:Y:S02]  /*04c0*/  STS [UR8+0x8], R5 ;  /* 0x00000805ff007988 */ /* 0x000be40008000808 */
.L_x_10:
[----:B------:R-:W-:Y:S05]  /*04d0*/  @P2 BREAK B0 ;  /* 0x0000000000002942 */ /* 0x000fea0003800000 */
[----:B------:R-:W-:Y:S05]  /*04e0*/  @P2 BRA `(.L_x_12) ;  /* 0x0000000000242947 */ /* 0x000fea0003800000 */
[----:B-1-3--:R-:W1:Y:S01]  /*04f0*/  LDS R6, [UR8+0x8] ;  /* 0x00000808ff067984 */ /* 0x00ae620008000800 */
[----:B--2-45:R-:W-:-:S05]  /*0500*/  IMAD.MOV.U32 R5, RZ, RZ, 0x6000 ;  /* 0x00006000ff057424 */ /* 0x034fca00078e00ff */
[----:B-1----:R-:W-:-:S04]  /*0510*/  LOP3.LUT R5, R6, 0x2000, R5, 0xd8, !PT ;  /* 0x0000200006057812 */ /* 0x002fc800078ed805 */
[----:B------:R-:W-:-:S05]  /*0520*/  LOP3.LUT R5, R5, 0x400000, RZ, 0xb8, !PT ;  /* 0x0040000005057812 */ /* 0x000fca00078eb8ff */
[----:B------:R3:W-:Y:S02]  /*0530*/  STS [UR8+0x8], R5 ;  /* 0x00000805ff007988 */ /* 0x0007e40008000808 */
.L_x_11:
[----:B------:R-:W-:Y:S05]  /*0540*/  BSYNC B0 ;  /* 0x0000000000007941 */ /* 0x000fea0003800000 */
.L_x_7:
[----:B-123--:R-:W1:Y:S02]  /*0550*/  @!P2 LDS R5, [UR8+0x8] ;  /* 0x00000808ff05a984 */ /* 0x00ee640008000800 */
[----:B-1----:R-:W-:-:S05]  /*0560*/  @!P2 LOP3.LUT R5, R5, 0x8000, RZ, 0xb8, !PT ;  /* 0x000080000505a812 */ /* 0x002fca00078eb8ff */
[----:B------:R1:W-:Y:S02]  /*0570*/  @!P2 STS [UR8+0x8], R5 ;  /* 0x00000805ff00a988 */ /* 0x0003e40008000808 */
.L_x_12:
[----:B------:R-:W-:Y:S05]  /*0580*/  BSYNC B1 ;  /* 0x0000000000017941 */ /* 0x000fea0003800000 */
.L_x_6:
[----:B------:R-:W-:Y:S05]  /*0590*/  WARPSYNC.ALL ;  /* 0x0000000000007948 */ /* 0x000fea0003800000 */
[----:B------:R-:W-:Y:S05]  /*05a0*/  @P0 BRA `(.L_x_13) ;  /* 0x0000000000280947 */ /* 0x000fea0003800000 */
[----:B-12345:R-:W1:Y:S01]  /*05b0*/  S2R R5, SR_LANEID ;  /* 0x0000000000057919 */ /* 0x03ee620000000000 */
[----:B------:R-:W-:Y:S05]  /*05c0*/  WARPSYNC.ALL ;  /* 0x0000000000007948 */ /* 0x000fea0003800000 */
[----:B-1----:R-:W-:-:S05]  /*05d0*/  IMAD.SHL.U32 R5, R5, 0x4, RZ ;  /* 0x0000000405057824 */ /* 0x002fca00078e00ff */
[----:B------:R-:W1:Y:S01]  /*05e0*/  LDS R9, [R5+UR8] ;  /* 0x0000000805097984 */ /* 0x000e620008000800 */
[----:B------:R-:W-:-:S05]  /*05f0*/  IADD3 R6, P1, R5, UR28, RZ ;  /* 0x0000001c05067c10 */ /* 0x000fca000ff3e0ff */
[----:B------:R-:W-:-:S05]  /*0600*/  IMAD.X R7, RZ, RZ, UR29, P1 ;  /* 0x0000001dff077e24 */ /* 0x000fca00088e06ff */
[----:B-1----:R1:W2:Y:S01]  /*0610*/  ATOMG.E.EXCH.STRONG.GPU PT, RZ, [R6], R9 ;  /* 0x0000000906ff73a8 */ /* 0x0022a200041ee100 */
[----:B------:R-:W-:-:S04]  /*0620*/  DEPBAR {5,4,3,2,1,0} ;  /* 0x0000003f0000791a */ /* 0x000fc80000000000 */
[----:B------:R1:W-:Y:S01]  /*0630*/  UTMACCTL.IV [UR28] ;  /* 0x000000001c0079b9 */ /* 0x0003e20008000000 */
[----:B------:R-:W-:Y:S01]  /*0640*/  NOP ;  /* 0x0000000000007918 */ /* 0x000fe20000000000 */
.L_x_13:
[----:B------:R-:W-:Y:S05]  /*0650*/  @P0 BRA `(.L_x_14) ;  /* 0x00000000000c0947 */ /* 0x000fea0003800000 */
[----:B------:R0:W-:Y:S01]  /*0660*/  UTMACMDFLUSH ;  /* 0x00000000000079b7 */ /* 0x0001e20000000000 */
[----:B------:R-:W-:Y:S05]  /*0670*/  @P0 BRA `(.L_x_14) ;  /* 0x0000000000040947 */ /* 0x000fea0003800000 */
[----:B------:R-:W-:-:S04]  /*0680*/  DEPBAR.LE SB0, 0x0 ;  /* 0x000080000000791a */ /* 0x000fc80000000000 */
.L_x_14:
[----:B------:R-:W-:Y:S05]  /*0690*/  WARPSYNC.ALL ;  /* 0x0000000000007948 */ /* 0x000fea0003800000 */
[----:B--2---:R-:W-:Y:S06]  /*06a0*/  BAR.SYNC.DEFER_BLOCKING 0x0 ;  /* 0x0000000000007b1d */ /* 0x004fec0000010000 */
[----:B------:R-:W-:Y:S02]  /*06b0*/  BSSY B1, `(.L_x_15) ;  /* 0x000000b000017945 */ /* 0x000fe40003800000 */
[----:B------:R-:W-:Y:S06]  /*06c0*/  BAR.SYNC.DEFER_BLOCKING 0x0 ;  /* 0x0000000000007b1d */ /* 0x000fec0000010000 */
[----:B------:R2:W-:Y:S01]  /*06d0*/  @!P0 STS [R4], RZ ;  /* 0x000000ff04008388 */ /* 0x0005e20000000800 */
[----:B------:R-:W-:Y:S01]  /*06e0*/  NOP ;  /* 0x0000000000007918 */ /* 0x000fe20000000000 */
[----:B------:R-:W-:Y:S05]  /*06f0*/  @P2 BRA `(.L_x_16) ;  /* 0x0000000000182947 */ /* 0x000fea0003800000 */
[----:B-1-345:R-:W1:Y:S01]  /*0700*/  LDS R5, [UR8+0x8] ;  /* 0x00000808ff057984 */ /* 0x03ae620008000800 */
[----:B------:R-:W3:Y:S01]  /*0710*/  LDC.64 R12, c[0x0][0x218] ;  /* 0x00008600ff0c7b82 */ /* 0x000ee20000000a00 */
[----:B------:R-:W-:Y:S02]  /*0720*/  IMAD.MOV.U32 R6, RZ, RZ, 0x70 ;  /* 0x00000070ff067424 */ /* 0x000fe400078e00ff */
[----:B---3--:R3:W-:Y:S03]  /*0730*/  STS.64 [UR8], R12 ;  /* 0x0000000cff007988 */ /* 0x0087e60008000a08 */
[----:B-1----:R-:W-:-:S05]  /*0740*/  LOP3.LUT R5, R5, 0x10, R6, 0xd8, !PT ;  /* 0x0000001005057812 */ /* 0x002fca00078ed806 */
[----:B------:R3:W-:Y:S02]  /*0750*/  STS [UR8+0x8], R5 ;  /* 0x00000805ff007988 */ /* 0x0007e40008000808 */
.L_x_16:
[----:B-1----:R-:W-:Y:S05]  /*0760*/  BSYNC B1 ;  /* 0x0000000000017941 */ /* 0x002fea0003800000 */
.L_x_15:
[----:B------:R-:W-:Y:S04]  /*0770*/  BSSY B2, `(.L_x_17) ;  /* 0x000000f000027945 */ /* 0x000fe80003800000 */
[----:B------:R-:W-:Y:S04]  /*0780*/  BSSY B1, `(.L_x_18) ;  /* 0x000000c000017945 */ /* 0x000fe80003800000 */
[----:B------:R-:W-:Y:S05]  /*0790*/  @P2 BRA `(.L_x_19) ;  /* 0x0000000000282947 */ /* 0x000fea0003800000 */
[----:B---345:R-:W1:Y:S01]  /*07a0*/  LDS R5, [UR8+0x34] ;  /* 0x00003408ff057984 */ /* 0x038e620008000800 */
[----:B------:R-:W-:Y:S01]  /*07b0*/  IMAD.MOV.U32 R6, RZ, RZ, 0x1f000000 ;  /* 0x1f000000ff067424 */ /* 0x000fe200078e00ff */
[----:B------:R-:W-:Y:S05]  /*07c0*/  @P2 BREAK B1 ;  /* 0x0000000000012942 */ /* 0x000fea0003800000 */
[----:B-1----:R-:W-:-:S05]  /*07d0*/  LOP3.LUT R5, R5, 0xff000000, R6, 0xb8, !PT ;  /* 0xff00000005057812 */ /* 0x002fca00078eb806 */
[----:B------:R1:W-:Y:S01]  /*07e0*/  STS [UR8+0x34], R5 ;  /* 0x00003405ff007988 */ /* 0x0003e20008000808 */
[----:B------:R-:W-:Y:S05]  /*07f0*/  @P2 BRA `(.L_x_20) ;  /* 0x0000000000182947 */ /* 0x000fea0003800000 */
[----:B------:R-:W3:Y:S01]  /*0800*/  LDS R6, [UR8+0x38] ;  /* 0x00003808ff067984 */ /* 0x000ee20008000800 */
[----:B-1----:R-:W-:-:S05]  /*0810*/  IMAD.MOV.U32 R5, RZ, RZ, 0x3f ;  /* 0x0000003fff057424 */ /* 0x002fca00078e00ff */
[----:B---3--:R-:W-:-:S05]  /*0820*/  LOP3.LUT R5, R6, 0xff, R5, 0xb8, !PT ;  /* 0x000000ff06057812 */ /* 0x008fca00078eb805 */
[----:B------:R1:W-:Y:S02]  /*0830*/  STS [UR8+0x38], R5 ;  /* 0x00003805ff007988 */ /* 0x0003e40008000808 */
.L_x_19:
[----:B------:R-:W-:Y:S05]  /*0840*/  BSYNC B1 ;  /* 0x0000000000017941 */ /* 0x000fea0003800000 */
.L_x_18:
[----:B------:R1:W-:Y:S02]  /*0850*/  @!P2 STS [UR8+0x20], R8 ;  /* 0x00002008ff00a988 */ /* 0x0003e40008000808 */
.L_x_20:
[----:B------:R-:W-:Y:S05]  /*0860*/  BSYNC B2 ;  /* 0x0000000000027941 */ /* 0x000fea0003800000 */
.L_x_17:
[----:B------:R-:W-:Y:S05]  /*0870*/  WARPSYNC.ALL ;  /* 0x0000000000007948 */ /* 0x000fea0003800000 */
[----:B-1-345:R-:W1:Y:S01]  /*0880*/  LDC R5, c[0x0][0x22c] ;  /* 0x00008b00ff057b82 */ /* 0x03ae620000000800 */
[----:B------:R-:W-:Y:S01]  /*0890*/  BSSY B2, `(.L_x_21) ;  /* 0x000000b000027945 */ /* 0x000fe20003800000 */
[----:B-1----:R-:W-:-:S03]  /*08a0*/  VIADD R5, R5, 0xffffffff ;  /* 0xffffffff05057836 */ /* 0x002fc60000000000 */
[----:B------:R-:W-:Y:S05]  /*08b0*/  @P2 BRA `(.L_x_22) ;  /* 0x0000000000202947 */ /* 0x000fea0003800000 */
[----:B------:R-:W1:Y:S01]  /*08c0*/  LDS R6, [UR8+0x1c] ;  /* 0x00001c08ff067984 */ /* 0x000e620008000800 */
[----:B------:R-:W3:Y:S03]  /*08d0*/  LDC.64 R12, c[0x0][0x240] ;  /* 0x00009000ff0c7b82 */ /* 0x000ee60000000a00 */
[----:B------:R4:W-:Y:S01]  /*08e0*/  STS [UR8+0x24], R5 ;  /* 0x00002405ff007988 */ /* 0x0009e20008000808 */
[--C-:B---3--:R-:W-:Y:S02]  /*08f0*/  SHF.R.U32.HI R9, RZ, 0x4, R13.reuse ;  /* 0x00000004ff097819 */ /* 0x108fe4000001160d */
[----:B------:R-:W-:-:S05]  /*0900*/  SHF.R.U64 R7, R12, 0x4, R13 ;  /* 0x000000040c077819 */ /* 0x000fca000000120d */
[----:B------:R4:W-:Y:S01]  /*0910*/  STS [UR8+0xc], R7 ;  /* 0x00000c07ff007988 */ /* 0x0009e20008000808 */
[----:B-1----:R-:W-:-:S05]  /*0920*/  LOP3.LUT R6, R6, 0xf, R9, 0xb8, !PT ;  /* 0x0000000f06067812 */ /* 0x002fca00078eb809 */
[----:B------:R4:W-:Y:S02]  /*0930*/  STS [UR8+0x1c], R6 ;  /* 0x00001c06ff007988 */ /* 0x0009e40008000808 */
.L_x_22:
[----:B------:R-:W-:Y:S05]  /*0940*/  BSYNC B2 ;  /* 0x0000000000027941 */ /* 0x000fea0003800000 */
.L_x_21:
[----:B------:R-:W-:Y:S04]  /*0950*/  BSSY B3, `(.L_x_23) ;  /* 0x000001d000037945 */ /* 0x000fe80003800000 */
[----:B------:R-:W-:Y:S04]  /*0960*/  BSSY B2, `(.L_x_24) ;  /* 0x0000018000027945 */ /* 0x000fe80003800000 */
[----:B------:R-:W-:Y:S05]  /*0970*/  @P2 BRA `(.L_x_25) ;  /* 0x00000000001c2947 */ /* 0x000fea0003800000 */
[----:B----4-:R-:W1:Y:S02]  /*0980*/  LDS R6, [UR8+0x34] ;  /* 0x00003408ff067984 */ /* 0x010e640008000800 */
[----:B-1----:R-:W-:-:S05]  /*0990*/  LOP3.LUT R6, R6, 0x7, RZ, 0xb8, !PT ;  /* 0x0000000706067812 */ /* 0x002fca00078eb8ff */
[----:B------:R1:W-:Y:S01]  /*09a0*/  STS [UR8+0x34], R6 ;  /* 0x00003406ff007988 */ /* 0x0003e20008000808 */
[----:B------:R-:W-:Y:S05]  /*09b0*/  @P2 BRA `(.L_x_26) ;  /* 0x00000000001c2947 */ /* 0x000fea0003800000 */
[----:B-1----:R-:W1:Y:S02]  /*09c0*/  LDS R6, [UR8+0x34] ;  /* 0x00003408ff067984 */ /* 0x002e640008000800 */
[----:B-1----:R-:W-:-:S05]  /*09d0*/  LOP3.LUT R6, R6, 0x38, RZ, 0xb8, !PT ;  /* 0x0000003806067812 */ /* 0x002fca00078eb8ff */
[----:B------:R1:W-:Y:S02]  /*09e0*/  STS [UR8+0x34], R6 ;  /* 0x00003406ff007988 */ /* 0x0003e40008000808 */
.L_x_25:
[----:B------:R-:W-:Y:S05]  /*09f0*/  @P2 BRA `(.L_x_27) ;  /* 0x00000000001c2947 */ /* 0x000fea0003800000 */
[----:B-1--4-:R-:W1:Y:S02]  /*0a00*/  LDS R6, [UR8+0x8] ;  /* 0x00000808ff067984 */ /* 0x012e640008000800 */
[----:B-1----:R-:W-:-:S05]  /*0a10*/  LOP3.LUT R6, R6, 0x780, RZ, 0xb8, !PT ;  /* 0x0000078006067812 */ /* 0x002fca00078eb8ff */
[----:B------:R3:W-:Y:S02]  /*0a20*/  STS [UR8+0x8], R6 ;  /* 0x00000806ff007988 */ /* 0x0007e40008000808 */
.L_x_26:
[----:B------:R-:W-:Y:S05]  /*0a30*/  @P2 BRA `(.L_x_28) ;  /* 0x0000000000282947 */ /* 0x000fea0003800000 */
[----:B-1-3--:R-:W1:Y:S02]  /*0a40*/  LDS R6, [UR8+0x8] ;  /* 0x00000808ff067984 */ /* 0x00ae640008000800 */
[----:B-1----:R-:W-:-:S05]  /*0a50*/  LOP3.LUT R6, R6, 0x1800, RZ, 0xb8, !PT ;  /* 0x0000180006067812 */ /* 0x002fca00078eb8ff */
[----:B------:R3:W-:Y:S02]  /*0a60*/  STS [UR8+0x8], R6 ;  /* 0x00000806ff007988 */ /* 0x0007e40008000808 */
.L_x_27:
[----:B------:R-:W-:Y:S05]  /*0a70*/  @P2 BREAK B2 ;  /* 0x0000000000022942 */ /* 0x000fea0003800000 */
[----:B------:R-:W-:Y:S05]  /*0a80*/  @P2 BRA `(.L_x_29) ;  /* 0x0000000000242947 */ /* 0x000fea0003800000 */
[----:B-1-34-:R-:W1:Y:S01]  /*0a90*/  LDS R6, [UR8+0x8] ;  /* 0x00000808ff067984 */ /* 0x01ae620008000800 */
[----:B------:R-:W-:-:S05]  /*0aa0*/  IMAD.MOV.U32 R7, RZ, RZ, 0x6000 ;  /* 0x00006000ff077424 */ /* 0x000fca00078e00ff */
[----:B-1----:R-:W-:-:S04]  /*0ab0*/  LOP3.LUT R6, R6, 0x2000, R7, 0xd8, !PT ;  /* 0x0000200006067812 */ /* 0x002fc800078ed807 */
[----:B------:R-:W-:-:S05]  /*0ac0*/  LOP3.LUT R6, R6, 0x400000, RZ, 0xb8, !PT ;  /* 0x0040000006067812 */ /* 0x000fca00078eb8ff */
[----:B------:R4:W-:Y:S02]  /*0ad0*/  STS [UR8+0x8], R6 ;  /* 0x00000806ff007988 */ /* 0x0009e40008000808 */
.L_x_28:
[----:B------:R-:W-:Y:S05]  /*0ae0*/  BSYNC B2 ;  /* 0x0000000000027941 */ /* 0x000fea0003800000 */
.L_x_24:
[----:B-1-34-:R-:W1:Y:S02]  /*0af0*/  @!P2 LDS R6, [UR8+0x8] ;  /* 0x00000808ff06a984 */ /* 0x01ae640008000800 */
[----:B-1----:R-:W-:-:S05]  /*0b00*/  @!P2 LOP3.LUT R6, R6, 0x8000, RZ, 0xb8, !PT ;  /* 0x000080000606a812 */ /* 0x002fca00078eb8ff */
[----:B------:R5:W-:Y:S02]  /*0b10*/  @!P2 STS [UR8+0x8], R6 ;  /* 0x00000806ff00a988 */ /* 0x000be40008000808 */
.L_x_29:
[----:B------:R-:W-:Y:S05]  /*0b20*/  BSYNC B3 ;  /* 0x0000000000037941 */ /* 0x000fea0003800000 */
.L_x_23:
[----:B------:R-:W-:Y:S05]  /*0b30*/  WARPSYNC.ALL ;  /* 0x0000000000007948 */ /* 0x000fea0003800000 */
[----:B------:R-:W-:-:S04]  /*0b40*/  UIADD3 UR31, UR5, 0x80, URZ ;  /* 0x00000080051f7890 */ /* 0x000fc8000fffe03f */
[----:B------:R-:W-:-:S04]  /*0b50*/  UIADD3 UR30, UP0, UR31, UR32, URZ ;  /* 0x000000201f1e7290 */ /* 0x000fc8000ff1e03f */
[----:B------:R-:W-:Y:S01]  /*0b60*/  ULEA.HI.X.SX32 UR31, UR31, UR33, 0x1, UP0 ;  /* 0x000000211f1f7291 */ /* 0x000fe200080f0e3f */
[----:B------:R-:W-:Y:S11]  /*0b70*/  @P0 BRA `(.L_x_30) ;  /* 0x0000000000280947 */ /* 0x000ff60003800000 */
[----:B-1-345:R-:W1:Y:S01]  /*0b80*/  S2R R6, SR_LANEID ;  /* 0x0000000000067919 */ /* 0x03ae620000000000 */
[----:B------:R-:W-:Y:S05]  /*0b90*/  WARPSYNC.ALL ;  /* 0x0000000000007948 */ /* 0x000fea0003800000 */
[----:B-1----:R-:W-:-:S05]  /*0ba0*/  IMAD.SHL.U32 R8, R6, 0x4, RZ ;  /* 0x0000000406087824 */ /* 0x002fca00078e00ff */
[----:B------:R-:W1:Y:S01]  /*0bb0*/  LDS R9, [R8+UR8] ;  /* 0x0000000808097984 */ /* 0x000e620008000800 */
[----:B------:R-:W-:-:S05]  /*0bc0*/  IADD3 R6, P1, R8, UR30, RZ ;  /* 0x0000001e08067c10 */ /* 0x000fca000ff3e0ff */
[----:B------:R-:W-:-:S05]  /*0bd0*/  IMAD.X R7, RZ, RZ, UR31, P1 ;  /* 0x0000001fff077e24 */ /* 0x000fca00088e06ff */
[----:B-1----:R1:W3:Y:S01]  /*0be0*/  ATOMG.E.EXCH.STRONG.GPU PT, RZ, [R6], R9 ;  /* 0x0000000906ff73a8 */ /* 0x0022e200041ee100 */
[----:B------:R-:W-:-:S04]  /*0bf0*/  DEPBAR {5,4,3,2,1,0} ;  /* 0x0000003f0000791a */ /* 0x000fc80000000000 */
[----:B------:R1:W-:Y:S01]  /*0c00*/  UTMACCTL.IV [UR30] ;  /* 0x000000001e0079b9 */ /* 0x0003e20008000000 */
[----:B------:R-:W-:Y:S01]  /*0c10*/  NOP ;  /* 0x0000000000007918 */ /* 0x000fe20000000000 */
.L_x_30:
[----:B------:R-:W-:Y:S05]  /*0c20*/  @P0 BRA `(.L_x_31) ;  /* 0x00000000000c0947 */ /* 0x000fea0003800000 */
[----:B------:R0:W-:Y:S01]  /*0c30*/  UTMACMDFLUSH ;  /* 0x00000000000079b7 */ /* 0x0001e20000000000 */
[----:B------:R-:W-:Y:S05]  /*0c40*/  @P0 BRA `(.L_x_31) ;  /* 0x0000000000040947 */ /* 0x000fea0003800000 */
[----:B------:R-:W-:-:S04]  /*0c50*/  DEPBAR.LE SB0, 0x0 ;  /* 0x000080000000791a */ /* 0x000fc80000000000 */
.L_x_31:
[----:B------:R-:W-:Y:S05]  /*0c60*/  WARPSYNC.ALL ;  /* 0x0000000000007948 */ /* 0x000fea0003800000 */
[----:B---3--:R-:W-:Y:S06]  /*0c70*/  BAR.SYNC.DEFER_BLOCKING 0x0 ;  /* 0x0000000000007b1d */ /* 0x008fec0000010000 */
[----:B------:R-:W-:Y:S02]  /*0c80*/  BSSY B3, `(.L_x_32) ;  /* 0x000000b000037945 */ /* 0x000fe40003800000 */
[----:B------:R-:W-:Y:S06]  /*0c90*/  BAR.SYNC.DEFER_BLOCKING 0x0 ;  /* 0x0000000000007b1d */ /* 0x000fec0000010000 */
[----:B------:R3:W-:Y:S01]  /*0ca0*/  @!P0 STS [R4], RZ ;  /* 0x000000ff04008388 */ /* 0x0007e20000000800 */
[----:B------:R-:W-:Y:S01]  /*0cb0*/  NOP ;  /* 0x0000000000007918 */ /* 0x000fe20000000000 */
[----:B------:R-:W-:Y:S05]  /*0cc0*/  @P2 BRA `(.L_x_33) ;  /* 0x0000000000182947 */ /* 0x000fea0003800000 */
[----:B--23--:R-:W2:Y:S01]  /*0cd0*/  LDS R4, [UR8+0x8] ;  /* 0x00000808ff047984 */ /* 0x00cea20008000800 */
[----:B-1----:R-:W1:Y:S01]  /*0ce0*/  LDC.64 R8, c[0x0][0x220] ;  /* 0x00008800ff087b82 */ /* 0x002e620000000a00 */
[----:B----4-:R-:W-:Y:S02]  /*0cf0*/  IMAD.MOV.U32 R7, RZ, RZ, 0x70 ;  /* 0x00000070ff077424 */ /* 0x010fe400078e00ff */
[----:B-1----:R1:W-:Y:S03]  /*0d00*/  STS.64 [UR8], R8 ;  /* 0x00000008ff007988 */ /* 0x0023e60008000a08 */
[----:B--2---:R-:W-:-:S05]  /*0d10*/  LOP3.LUT R4, R4, 0x10, R7, 0xd8, !PT ;  /* 0x0000001004047812 */ /* 0x004fca00078ed807 */
[----:B------:R1:W-:Y:S02]  /*0d20*/  STS [UR8+0x8], R4 ;  /* 0x00000804ff007988 */ /* 0x0003e40008000808 */
.L_x_33:
[----:B-1----:R-:W-:Y:S05]  /*0d30*/  BSYNC B3 ;  /* 0x0000000000037941 */ /* 0x002fea0003800000 */
.L_x_32:
[----:B------:R-:W-:Y:S04]  /*0d40*/  BSSY B3, `(.L_x_34) ;  /* 0x0000033000037945 */ /* 0x000fe80003800000 */
[----:B------:R-:W-:Y:S04]  /*0d50*/  BSSY B4, `(.L_x_35) ;  /* 0x000002e000047945 */ /* 0x000fe80003800000 */
[----:B------:R-:W-:Y:S05]  /*0d60*/  @P2 BRA `(.L_x_36) ;  /* 0x0000000000242947 */ /* 0x000fea0003800000 */
[----:B--23--:R-:W1:Y:S01]  /*0d70*/  LDS R4, [UR8+0x34] ;  /* 0x00003408ff047984 */ /* 0x00ce620008000800 */
[----:B----4-:R-:W-:-:S05]  /*0d80*/  IMAD.MOV.U32 R7, RZ, RZ, 0x3f000000 ;  /* 0x3f000000ff077424 */ /* 0x010fca00078e00ff */
[----:B-1----:R-:W-:-:S05]  /*0d90*/  LOP3.LUT R4, R4, 0xff000000, R7, 0xb8, !PT ;  /* 0xff00000004047812 */ /* 0x002fca00078eb807 */
[----:B------:R1:W-:Y:S01]  /*0da0*/  STS [UR8+0x34], R4 ;  /* 0x00003404ff007988 */ /* 0x0003e20008000808 */
[----:B------:R-:W-:Y:S05]  /*0db0*/  @P2 BRA `(.L_x_37) ;  /* 0x0000000000182947 */ /* 0x000fea0003800000 */
[----:B-1----:R-:W1:Y:S01]  /*0dc0*/  LDS R4, [UR8+0x38] ;  /* 0x00003808ff047984 */ /* 0x002e620008000800 */
[----:B------:R-:W-:-:S05]  /*0dd0*/  IMAD.MOV.U32 R7, RZ, RZ, 0x7f ;  /* 0x0000007fff077424 */ /* 0x000fca00078e00ff */
[----:B-1----:R-:W-:-:S05]  /*0de0*/  LOP3.LUT R4, R4, 0xff, R7, 0xb8, !PT ;  /* 0x000000ff04047812 */ /* 0x002fca00078eb807 */
[----:B------:R1:W-:Y:S02]  /*0df0*/  STS [UR8+0x38], R4 ;  /* 0x00003804ff007988 */ /* 0x0003e40008000808 */
.L_x_36:
[----:B------:R-:W-:Y:S05]  /*0e00*/  @P2 BRA `(.L_x_38) ;  /* 0x00000000000c2947 */ /* 0x000fea0003800000 */
[----:B------:R1:W-:Y:S02]  /*0e10*/  STS [UR8+0x20], R5 ;  /* 0x00002005ff007988 */ /* 0x0003e40008000808 */
.L_x_37:
[----:B------:R-:W-:Y:S05]  /*0e20*/  @P2 BRA `(.L_x_39) ;  /* 0x0000000000242947 */ /* 0x000fea0003800000 */
[----:B------:R1:W-:Y:S02]  /*0e30*/  STS [UR8+0x24], R3 ;  /* 0x00002403ff007988 */ /* 0x0003e40008000808 */
.L_x_38:
[----:B------:R-:W-:Y:S05]  /*0e40*/  @P2 BRA `(.L_x_40) ;  /* 0x00000000002c2947 */ /* 0x000fea0003800000 */
[----:B-1----:R-:W1:Y:S01]  /*0e50*/  LDS R3, [UR8+0x1c] ;  /* 0x00001c08ff037984 */ /* 0x002e620008000800 */
[----:B--234-:R-:W5:Y:S02]  /*0e60*/  LDC.64 R4, c[0x0][0x248] ;  /* 0x00009200ff047b82 */ /* 0x01cf640000000a00 */
[--C-:B-----5:R-:W-:Y:S02]  /*0e70*/  SHF.R.U32.HI R6, RZ, 0x4, R5.reuse ;  /* 0x00000004ff067819 */ /* 0x120fe40000011605 */
[----:B------:R-:W-:-:S05]  /*0e80*/  SHF.R.U64 R4, R4, 0x4, R5 ;  /* 0x0000000404047819 */ /* 0x000fca0000001205 */
[----:B------:R2:W-:Y:S01]  /*0e90*/  STS [UR8+0xc], R4 ;  /* 0x00000c04ff007988 */ /* 0x0005e20008000808 */
[----:B-1----:R-:W-:-:S05]  /*0ea0*/  LOP3.LUT R3, R3, 0xf, R6, 0xb8, !PT ;  /* 0x0000000f03037812 */ /* 0x002fca00078eb806 */
[----:B------:R2:W-:Y:S02]  /*0eb0*/  STS [UR8+0x1c], R3 ;  /* 0x00001c03ff007988 */ /* 0x0005e40008000808 */
.L_x_39:
[----:B------:R-:W-:Y:S05]  /*0ec0*/  @P2 BRA `(.L_x_41) ;  /* 0x00000000001c2947 */ /* 0x000fea0003800000 */
[----:B--2---:R-:W2:Y:S02]  /*0ed0*/  LDS R3, [UR8+0x34] ;  /* 0x00003408ff037984 */ /* 0x004ea40008000800 */
[----:B--2---:R-:W-:-:S05]  /*0ee0*/  LOP3.LUT R3, R3, 0x7, RZ, 0xb8, !PT ;  /* 0x0000000703037812 */ /* 0x004fca00078eb8ff */
[----:B------:R2:W-:Y:S02]  /*0ef0*/  STS [UR8+0x34], R3 ;  /* 0x00003403ff007988 */ /* 0x0005e40008000808 */
.L_x_40:
[----:B------:R-:W-:Y:S05]  /*0f00*/  @P2 BRA `(.L_x_42) ;  /* 0x00000000001c2947 */ /* 0x000fea0003800000 */
[----:B-12---:R-:W1:Y:S02]  /*0f10*/  LDS R3, [UR8+0x34] ;  /* 0x00003408ff037984 */ /* 0x006e640008000800 */
[----:B-1----:R-:W-:-:S05]  /*0f20*/  LOP3.LUT R3, R3, 0x38, RZ, 0xb8, !PT ;  /* 0x0000003803037812 */ /* 0x002fca00078eb8ff */
[----:B------:R1:W-:Y:S02]  /*0f30*/  STS [UR8+0x34], R3 ;  /* 0x00003403ff007988 */ /* 0x0003e40008000808 */
.L_x_41:
[----:B------:R-:W-:Y:S05]  /*0f40*/  @P2 BRA `(.L_x_43) ;  /* 0x00000000001c2947 */ /* 0x000fea0003800000 */
[----:B-12---:R-:W1:Y:S02]  /*0f50*/  LDS R3, [UR8+0x8] ;  /* 0x00000808ff037984 */ /* 0x006e640008000800 */
[----:B-1----:R-:W-:-:S05]  /*0f60*/  LOP3.LUT R3, R3, 0x780, RZ, 0xb8, !PT ;  /* 0x0000078003037812 */ /* 0x002fca00078eb8ff */
[----:B------:R1:W-:Y:S02]  /*0f70*/  STS [UR8+0x8], R3 ;  /* 0x00000803ff007988 */ /* 0x0003e40008000808 */
.L_x_42:
[----:B------:R-:W-:Y:S05]  /*0f80*/  @P2 BRA `(.L_x_44) ;  /* 0x0000000000282947 */ /* 0x000fea0003800000 */
[----:B-12---:R-:W1:Y:S02]  /*0f90*/  LDS R3, [UR8+0x8] ;  /* 0x00000808ff037984 */ /* 0x006e640008000800 */
[----:B-1----:R-:W-:-:S05]  /*0fa0*/  LOP3.LUT R3, R3, 0x1800, RZ, 0xb8, !PT ;  /* 0x0000180003037812 */ /* 0x002fca00078eb8ff */
[----:B------:R1:W-:Y:S02]  /*0fb0*/  STS [UR8+0x8], R3 ;  /* 0x00000803ff007988 */ /* 0x0003e40008000808 */
.L_x_43:
[----:B------:R-:W-:Y:S05]  /*0fc0*/  @P2 BREAK B4 ;  /* 0x0000000000042942 */ /* 0x000fea0003800000 */
[----:B------:R-:W-:Y:S05]  /*0fd0*/  @P2 BRA `(.L_x_45) ;  /* 0x0000000000242947 */ /* 0x000fea0003800000 */
[----:B-12---:R-:W1:Y:S01]  /*0fe0*/  LDS R3, [UR8+0x8] ;  /* 0x00000808ff037984 */ /* 0x006e620008000800 */
[----:B---3--:R-:W-:-:S05]  /*0ff0*/  IMAD.MOV.U32 R4, RZ, RZ, 0x6000 ;  /* 0x00006000ff047424 */ /* 0x008fca00078e00ff */
[----:B-1----:R-:W-:-:S04]  /*1000*/  LOP3.LUT R3, R3, 0x4000, R4, 0xd8, !PT ;  /* 0x0000400003037812 */ /* 0x002fc800078ed804 */
[----:B------:R-:W-:-:S05]  /*1010*/  LOP3.LUT R3, R3, 0x400000, RZ, 0xb8, !PT ;  /* 0x0040000003037812 */ /* 0x000fca00078eb8ff */
[----:B------:R1:W-:Y:S02]  /*1020*/  STS [UR8+0x8], R3 ;  /* 0x00000803ff007988 */ /* 0x0003e40008000808 */
.L_x_44:
[----:B------:R-:W-:Y:S05]  /*1030*/  BSYNC B4 ;  /* 0x0000000000047941 */ /* 0x000fea0003800000 */
.L_x_35:
[----:B-12---:R-:W1:Y:S02]  /*1040*/  @!P2 LDS R3, [UR8+0x8] ;  /* 0x00000808ff03a984 */ /* 0x006e640008000800 */
[----:B-1----:R-:W-:-:S05]  /*1050*/  @!P2 LOP3.LUT R3, R3, 0x8000, RZ, 0xb8, !PT ;  /* 0x000080000303a812 */ /* 0x002fca00078eb8ff */
[----:B------:R1:W-:Y:S02]  /*1060*/  @!P2 STS [UR8+0x8], R3 ;  /* 0x00000803ff00a988 */ /* 0x0003e40008000808 */
.L_x_45:
[----:B------:R-:W-:Y:S05]  /*1070*/  BSYNC B3 ;  /* 0x0000000000037941 */ /* 0x000fea0003800000 */
.L_x_34:
[----:B------:R-:W-:Y:S05]  /*1080*/  WARPSYNC.ALL ;  /* 0x0000000000007948 */ /* 0x000fea0003800000 */
[----:B------:R-:W-:Y:S01]  /*1090*/  UIADD3 UR5, UR5, 0x100, URZ ;  /* 0x0000010005057890 */ /* 0x000fe2000fffe03f */
[----:B------:R-:W-:Y:S02]  /*10a0*/  ISETP.GE.AND P1, PT, R11, 0x1, PT ;  /* 0x000000010b00780c */ /* 0x000fe40003f26270 */
[----:B------:R-:W-:Y:S02]  /*10b0*/  CS2R R56, SRZ ;  /* 0x0000000000387805 */ /* 0x000fe4000001ff00 */
[----:B------:R-:W-:Y:S01]  /*10c0*/  CS2R R58, SRZ ;  /* 0x00000000003a7805 */ /* 0x000fe2000001ff00 */
[----:B------:R-:W-:Y:S01]  /*10d0*/  UIADD3 UR32, UP0, UR5, UR32, URZ ;  /* 0x0000002005207290 */ /* 0x000fe2000ff1e03f */
[----:B------:R-:W-:-:S02]  /*10e0*/  CS2R R60, SRZ ;  /* 0x00000000003c7805 */ /* 0x000fc4000001ff00 */
[----:B------:R-:W-:Y:S02]  /*10f0*/  CS2R R62, SRZ ;  /* 0x00000000003e7805 */ /* 0x000fe4000001ff00 */
[----:B------:R-:W-:Y:S01]  /*1100*/  CS2R R64, SRZ ;  /* 0x0000000000407805 */ /* 0x000fe2000001ff00 */
[----:B------:R-:W-:Y:S01]  /*1110*/  ULEA.HI.X.SX32 UR33, UR5, UR33, 0x1, UP0 ;  /* 0x0000002105217291 */ /* 0x000fe200080f0e3f */
[----:B------:R-:W-:Y:S02]  /*1120*/  CS2R R66, SRZ ;  /* 0x0000000000427805 */ /* 0x000fe4000001ff00 */
[----:B------:R-:W-:Y:S02]  /*1130*/  CS2R R68, SRZ ;  /* 0x0000000000447805 */ /* 0x000fe4000001ff00 */
[----:B------:R-:W-:Y:S02]  /*1140*/  CS2R R70, SRZ ;  /* 0x0000000000467805 */ /* 0x000fe4000001ff00 */
[----:B------:R-:W-:-:S02]  /*1150*/  CS2R R72, SRZ ;  /* 0x0000000000487805 */ /* 0x000fc4000001ff00 */
[----:B------:R-:W-:Y:S02]  /*1160*/  CS2R R74, SRZ ;  /* 0x00000000004a7805 */ /* 0x000fe4000001ff00 */
[----:B------:R-:W-:Y:S02]  /*1170*/  CS2R R76, SRZ ;  /* 0x00000000004c7805 */ /* 0x000fe4000001ff00 */
        /* <DEDUP_REMOVED lines=9> */
[----:B------:R-:W-:Y:S01]  /*1210*/  CS2R R32, SRZ ;  /* 0x0000000000207805 */ /* 0x000fe2000001ff00 */
[----:B------:R-:W-:Y:S01]  /*1220*/  IMAD.MOV.U32 R34, RZ, RZ, RZ ;  /* 0x000000ffff227224 */ /* 0x000fe200078e00ff */
[----:B------:R-:W-:Y:S06]  /*1230*/  @P0 BRA `(.L_x_46) ;  /* 0x0000000000280947 */ /* 0x000fec0003800000 */
[----:B-12---:R-:W4:Y:S01]  /*1240*/  S2R R3, SR_LANEID ;  /* 0x0000000000037919 */ /* 0x006f220000000000 */
[----:B------:R-:W-:Y:S05]  /*1250*/  WARPSYNC.ALL ;  /* 0x0000000000007948 */ /* 0x000fea0003800000 */
[----:B----45:R-:W-:-:S05]  /*1260*/  IMAD.SHL.U32 R6, R3, 0x4, RZ ;  /* 0x0000000403067824 */ /* 0x030fca00078e00ff */
[----:B------:R-:W1:Y:S01]  /*1270*/  LDS R3, [R6+UR8] ;  /* 0x0000000806037984 */ /* 0x000e620008000800 */
[----:B---3--:R-:W-:-:S05]  /*1280*/  IADD3 R4, P3, R6, UR32, RZ ;  /* 0x0000002006047c10 */ /* 0x008fca000ff7e0ff */
[----:B------:R-:W-:-:S05]  /*1290*/  IMAD.X R5, RZ, RZ, UR33, P3 ;  /* 0x00000021ff057e24 */ /* 0x000fca00098e06ff */
[----:B-1----:R1:W2:Y:S01]  /*12a0*/  ATOMG.E.EXCH.STRONG.GPU PT, RZ, [R4], R3 ;  /* 0x0000000304ff73a8 */ /* 0x0022a200041ee100 */
[----:B------:R-:W-:-:S04]  /*12b0*/  DEPBAR {5,4,3,2,1,0} ;  /* 0x0000003f0000791a */ /* 0x000fc80000000000 */
[----:B------:R1:W-:Y:S01]  /*12c0*/  UTMACCTL.IV [UR32] ;  /* 0x00000000200079b9 */ /* 0x0003e20008000000 */
[----:B------:R-:W-:Y:S01]  /*12d0*/  NOP ;  /* 0x0000000000007918 */ /* 0x000fe20000000000 */
.L_x_46:
[----:B------:R-:W-:Y:S05]  /*12e0*/  @P0 BRA `(.L_x_47) ;  /* 0x00000000000c0947 */ /* 0x000fea0003800000 */
[----:B------:R0:W-:Y:S01]  /*12f0*/  UTMACMDFLUSH ;  /* 0x00000000000079b7 */ /* 0x0001e20000000000 */
[----:B------:R-:W-:Y:S05]  /*1300*/  @P0 BRA `(.L_x_47) ;  /* 0x0000000000040947 */ /* 0x000fea0003800000 */
[----:B------:R-:W-:-:S04]  /*1310*/  DEPBAR.LE SB0, 0x0 ;  /* 0x000080000000791a */ /* 0x000fc80000000000 */
.L_x_47:
[----:B------:R-:W-:Y:S05]  /*1320*/  WARPSYNC.ALL ;  /* 0x0000000000007948 */ /* 0x000fea0003800000 */
[----:B--2---:R-:W-:Y:S01]  /*1330*/  BAR.SYNC.DEFER_BLOCKING 0x0 ;  /* 0x0000000000007b1d */ /* 0x004fe20000010000 */
[----:B------:R-:W-:Y:S01]  /*1340*/  USHF.L.U32 UR19, UR34, 0x7, URZ ;  /* 0x0000000722137899 */ /* 0x000fe2000800063f */
[----:B------:R-:W-:Y:S01]  /*1350*/  IMAD.MOV.U32 R35, RZ, RZ, RZ ;  /* 0x000000ffff237224 */ /* 0x000fe200078e00ff */
[----:B------:R-:W-:Y:S02]  /*1360*/  CS2R R36, SRZ ;  /* 0x0000000000247805 */ /* 0x000fe4000001ff00 */
[----:B------:R-:W-:-:S02]  /*1370*/  CS2R R38, SRZ ;  /* 0x0000000000267805 */ /* 0x000fc4000001ff00 */
[----:B------:R-:W-:Y:S01]  /*1380*/  CS2R R40, SRZ ;  /* 0x0000000000287805 */ /* 0x000fe2000001ff00 */
[----:B------:R-:W-:Y:S01]  /*1390*/  VOTEU.ALL UP0, P2 ;  /* 0x00000000003f7886 */ /* 0x000fe20001000000 */
[----:B------:R-:W-:Y:S01]  /*13a0*/  UMOV UR6, 0x1 ;  /* 0x0000000100067882 */ /* 0x000fe20000000000 */
[----:B------:R-:W-:Y:S01]  /*13b0*/  VOTEU.ALL UP1, P2 ;  /* 0x00000000003f7886 */ /* 0x000fe20001020000 */
[----:B------:R-:W-:Y:S01]  /*13c0*/  VOTEU.ALL UP2, P2 ;  /* 0x00000000003f7886 */ /* 0x000fe20001040000 */
[----:B------:R-:W-:Y:S01]  /*13d0*/  VOTEU.ALL UP3, P2 ;  /* 0x00000000003f7886 */ /* 0x000fe20001060000 */
[----:B------:R-:W-:-:S04]  /*13e0*/  @!UP0 UIADD3 UR10, -UR6, 0x100000, URZ ;  /* 0x00100000060a8890 */ /* 0x000fc8000fffe13f */
[----:B------:R-:W-:Y:S02]  /*13f0*/  @!UP0 USHF.L.U32 UR11, UR10, 0xb, URZ ;  /* 0x0000000b0a0b8899 */ /* 0x000fe4000800063f */
[----:B------:R-:W-:Y:S01]  /*1400*/  @!UP0 USHF.L.U32 UR10, UR10, 0x1, URZ ;  /* 0x000000010a0a8899 */ /* 0x000fe2000800063f */
[----:B------:R-:W-:Y:S01]  /*1410*/  CS2R R42, SRZ ;  /* 0x00000000002a7805 */ /* 0x000fe2000001ff00 */
        /* <DEDUP_REMOVED lines=12> */
[----:B------:R-:W-:Y:S01]  /*14e0*/  VOTEU.ALL UP0, P2 ;  /* 0x00000000003f7886 */ /* 0x000fe20001000000 */
[----:B------:R-:W-:Y:S02]  /*14f0*/  CS2R R50, SRZ ;  /* 0x0000000000327805 */ /* 0x000fe4000001ff00 */
[----:B------:R-:W-:Y:S02]  /*1500*/  CS2R R52, SRZ ;  /* 0x0000000000347805 */ /* 0x000fe4000001ff00 */
[----:B------:R-:W-:Y:S01]  /*1510*/  CS2R R54, SRZ ;  /* 0x0000000000367805 */ /* 0x000fe2000001ff00 */
[----:B------:R-:W2:Y:S02]  /*1520*/  FENCE.VIEW.ASYNC.S ;  /* 0x00000000000073c6 */ /* 0x000ea40000000000 */
[----:B--2---:R-:W2:Y:S02]  /*1530*/  @!UP0 SYNCS.EXCH.64 URZ, [UR8+0x6000], UR10 ;  /* 0x0060000a083f85b2 */ /* 0x004ea40008000100 */
[----:B--2---:R-:W-:Y:S06]  /*1540*/  BAR.SYNC.DEFER_BLOCKING 0x0 ;  /* 0x0000000000007b1d */ /* 0x004fec0000010000 */
[----:B------:R-:W2:Y:S02]  /*1550*/  @!UP1 SYNCS.EXCH.64 URZ, [UR8+0x6008], UR12 ;  /* 0x0060080c083f95b2 */ /* 0x000ea40008000100 */
[----:B--2---:R-:W-:Y:S06]  /*1560*/  BAR.SYNC.DEFER_BLOCKING 0x0 ;  /* 0x0000000000007b1d */ /* 0x004fec0000010000 */
[----:B------:R2:W4:Y:S02]  /*1570*/  @!UP2 SYNCS.EXCH.64 URZ, [UR8+0x6010], UR14 ;  /* 0x0060100e083fa5b2 */ /* 0x0005240008000100 */
[----:B----4-:R-:W-:Y:S01]  /*1580*/  BAR.SYNC.DEFER_BLOCKING 0x0 ;  /* 0x0000000000007b1d */ /* 0x010fe20000010000 */
[----:B--2---:R-:W-:-:S05]  /*1590*/  USHF.L.U32 UR15, UR35, 0x6, URZ ;  /* 0x00000006230f7899 */ /* 0x004fca000800063f */
[----:B------:R2:W4:Y:S01]  /*15a0*/  @!UP3 SYNCS.EXCH.64 URZ, [UR8+0x6018], UR6 ;  /* 0x00601806083fb5b2 */ /* 0x0005220008000100 */
[----:B------:R-:W-:Y:S06]  /*15b0*/  @!P1 BRA `(.L_x_48) ;  /* 0x0000000400749947 */ /* 0x000fec0003800000 */
        /* <DEDUP_REMOVED lines=31> */
[----:B------:R-:W-:Y:S01]  /*17b0*/  CS2R R54, SRZ ;  /* 0x0000000000367805 */ /* 0x000fe2000001ff00 */
[----:B------:R-:W-:Y:S01]  /*17c0*/  UMOV UR5, URZ ;  /* 0x0000003f00057c82 */ /* 0x000fe20008000000 */
[----:B------:R-:W-:-:S05]  /*17d0*/  UMOV UR18, URZ ;  /* 0x0000003f00127c82 */ /* 0x000fca0008000000 */
.L_x_50:
[----:B----4-:R-:W-:Y:S01]  /*17e0*/  BAR.SYNC.DEFER_BLOCKING 0x0 ;  /* 0x0000000000007b1d */ /* 0x010fe20000010000 */
[----:B------:R-:W-:Y:S01]  /*17f0*/  ULEA UR9, UR5, UR8, 0x3 ;  /* 0x0000000805097291 */ /* 0x000fe2000f8e183f */
[----:B-1----:R-:W-:Y:S01]  /*1800*/  @!P2 IMAD.MOV.U32 R3, RZ, RZ, 0x1800 ;  /* 0x00001800ff03a424 */ /* 0x002fe200078e00ff */
[----:B------:R-:W-:Y:S01]  /*1810*/  ELECT P0, URZ, PT ;  /* 0x00000000003f782f */ /* 0x000fe20003800000 */
[----:B------:R-:W-:-:S03]  /*1820*/  ULEA UR16, UR5, UR8, 0xc ;  /* 0x0000000805107291 */ /* 0x000fc6000f8e603f */
[----:B------:R-:W-:Y:S02]  /*1830*/  ISETP.LT.U32.AND P0, PT, R2, 0x20, P0 ;  /* 0x000000200200780c */ /* 0x000fe40000701070 */
[----:B------:R-:W-:Y:S01]  /*1840*/  ELECT P1, URZ, PT ;  /* 0x00000000003f782f */ /* 0x000fe20003820000 */
[----:B------:R-:W-:-:S03]  /*1850*/  ULEA UR12, UR5, UR8, 0xb ;  /* 0x00000008050c7291 */ /* 0x000fc6000f8e583f */
[----:B------:R-:W-:Y:S01]  /*1860*/  ISETP.LT.U32.AND P1, PT, R2, 0x20, P1 ;  /* 0x000000200200780c */ /* 0x000fe20000f21070 */
[----:B------:R-:W-:Y:S01]  /*1870*/  UMOV UR14, UR18 ;  /* 0x00000012000e7c82 */ /* 0x000fe20008000000 */
[----:B------:R-:W-:-:S05]  /*1880*/  UIADD3 UR12, UR12, 0x4000, URZ ;  /* 0x000040000c0c7890 */ /* 0x000fca000fffe03f */
[----:B------:R-:W-:Y:S01]  /*1890*/  VOTEU.ANY UP0, P0 ;  /* 0x00000000003f7886 */ /* 0x000fe20000000100 */
[----:B------:R-:W-:Y:S01]  /*18a0*/  VOTEU.ANY UP2, P0 ;  /* 0x00000000003f7886 */ /* 0x000fe20000040100 */
[----:B------:R1:W-:Y:S01]  /*18b0*/  @!P2 SYNCS.ARRIVE.TRANS64 RZ, [UR9+0x6000], R3 ;  /* 0x00600003ffffa9a7 */ /* 0x0003e20008000009 */
[----:B------:R4:W-:Y:S06]  /*18c0*/  MEMBAR.ALL.CTA ;  /* 0x0000000000007992 */ /* 0x0009ec0000008000 */
[----:B----4-:R-:W4:Y:S01]  /*18d0*/  FENCE.VIEW.ASYNC.S ;  /* 0x00000000000073c6 */ /* 0x010f220000000000 */
[----:B------:R-:W-:Y:S01]  /*18e0*/  @UP0 UIADD3 UR17, UR9, 0x6000, URZ ;  /* 0x0000600009110890 */ /* 0x000fe2000fffe03f */
[----:B--2---:R-:W-:Y:S01]  /*18f0*/  @UP0 UMOV UR6, UR28 ;  /* 0x0000001c00060c82 */ /* 0x004fe20008000000 */
[----:B------:R-:W-:Y:S01]  /*1900*/  @UP0 UMOV UR7, UR29 ;  /* 0x0000001d00070c82 */ /* 0x000fe20008000000 */
[----:B----4-:R-:W-:Y:S01]  /*1910*/  VOTEU.ANY UP1, P1 ;  /* 0x00000000003f7886 */ /* 0x010fe20000820100 */
[----:B------:R-:W-:Y:S01]  /*1920*/  VOTEU.ANY UP3, P1 ;  /* 0x00000000003f7886 */ /* 0x000fe20000860100 */
[----:B-1----:R-:W-:-:S03]  /*1930*/  IMAD.U32 R3, RZ, RZ, UR4 ;  /* 0x00000004ff037e24 */ /* 0x002fc6000f8e00ff */
[----:B------:R-:W-:Y:S01]  /*1940*/  @UP1 UIADD3 UR13, UR9, 0x6000, URZ ;  /* 0x00006000090d1890 */ /* 0x000fe2000fffe03f */
[----:B------:R-:W-:Y:S01]  /*1950*/  @UP1 UMOV UR10, UR30 ;  /* 0x0000001e000a1c82 */ /* 0x000fe20008000000 */
[----:B------:R-:W-:Y:S01]  /*1960*/  @UP1 UMOV UR11, UR31 ;  /* 0x0000001f000b1c82 */ /* 0x000fe20008000000 */
[----:B------:R-:W-:Y:S01]  /*1970*/  SHF.L.U32 R3, R3, 0x1f, RZ ;  /* 0x0000001f03037819 */ /* 0x000fe200000006ff */
[----:B------:R-:W-:Y:S06]  /*1980*/  BAR.SYNC.DEFER_BLOCKING 0x0 ;  /* 0x0000000000007b1d */ /* 0x000fec0000010000 */
[----:B------:R1:W-:Y:S02]  /*1990*/  @UP2 UTMALDG.2D [UR16], [UR6] ;  /* 0x00000010060025b4 */ /* 0x0003e40008008000 */
[----:B------:R-:W-:Y:S06]  /*19a0*/  BAR.SYNC.DEFER_BLOCKING 0x0 ;  /* 0x0000000000007b1d */ /* 0x000fec0000010000 */
[----:B------:R1:W-:Y:S02]  /*19b0*/  @UP3 UTMALDG.2D [UR12], [UR10] ;  /* 0x0000000c0a0035b4 */ /* 0x0003e40008008000 */
[----:B------:R-:W-:Y:S06]  /*19c0*/  BAR.SYNC.DEFER_BLOCKING 0x0 ;  /* 0x0000000000007b1d */ /* 0x000fec0000010000 */
[----:B------:R-:W2:Y:S02]  /*19d0*/  SYNCS.PHASECHK.TRANS64.TRYWAIT P0, [UR9+0x6000], R3 ;  /* 0x00600003ff0075a7 */ /* 0x000ea40008000149 */
[----:B-12---:R-:W-:Y:S05]  /*19e0*/  @!P0 BRA `(.L_x_49) ;  /* 0x0000000400f08947 */ /* 0x006fea0003800000 */
.L_x_51:
[----:B------:R-:W1:Y:S01]  /*19f0*/  LDC R3, c[0x0][0x230] ;  /* 0x00008c00ff037b82 */ /* 0x000e620000000800 */
[----:B------:R-:W-:Y:S01]  /*1a00*/  UIADD3 UR18, UR18, 0x20, URZ ;  /* 0x0000002012127890 */ /* 0x000fe2000fffe03f */
[----:B------:R-:W-:Y:S02]  /*1a10*/  WARPGROUP.DEPBAR.LE gsb0, 0x0 ;  /* 0x00008000000079c5 */ /* 0x000fe40000010000 */
[----:B------:R-:W-:Y:S01]  /*1a20*/  USHF.R.U32.HI UR6, URZ, 0x4, UR16 ;  /* 0x000000043f067899 */ /* 0x000fe20008011610 */
[----:B------:R-:W-:Y:S01]  /*1a30*/  WARPGROUP.ARRIVE ;  /* 0x00000000000079c5 */ /* 0x000fe20000000000 */
[----:B------:R-:W-:Y:S02]  /*1a40*/  USHF.R.U32.HI UR26, URZ, 0x4, UR12 ;  /* 0x000000043f1a7899 */ /* 0x000fe4000801160c */
[----:B------:R-:W-:Y:S02]  /*1a50*/  USGXT.U32 UR6, UR6, 0xe ;  /* 0x0000000e0606789a */ /* 0x000fe40008000000 */
[----:B------:R-:W-:Y:S01]  /*1a60*/  UIADD3 UR5, UR5, 0x1, URZ ;  /* 0x0000000105057890 */ /* 0x000fe2000fffe03f */
[----:B------:R-:W-:Y:S01]  /*1a70*/  UMOV UR20, 0xffffff80 ;  /* 0xffffff8000147882 */ /* 0x000fe20000000000 */
[----:B------:R-:W-:Y:S01]  /*1a80*/  UMOV UR21, 0x3fffffef ;  /* 0x3fffffef00157882 */ /* 0x000fe20000000000 */
[----:B------:R-:W-:Y:S01]  /*1a90*/  UMOV UR7, URZ ;  /* 0x0000003f00077c82 */ /* 0x000fe20008000000 */
[----:B------:R-:W-:-:S02]  /*1aa0*/  USGXT.U32 UR26, UR26, 0xe ;  /* 0x0000000e1a1a789a */ /* 0x000fc40008000000 */
[----:B------:R-:W-:Y:S02]  /*1ab0*/  UIADD3.64 UR20, UR6, -UR20, URZ ;  /* 0x8000001406147297 */ /* 0x000fe4000fffe03f */
[----:B------:R-:W-:Y:S01]  /*1ac0*/  UISETP.NE.U32.AND UP0, UPT, UR5, 0x4, UPT ;  /* 0x000000040500788c */ /* 0x000fe2000bf05070 */
[----:B------:R-:W-:Y:S01]  /*1ad0*/  UMOV UR24, UR6 ;  /* 0x0000000600187c82 */ /* 0x000fe20008000000 */
[----:B------:R-:W-:Y:S02]  /*1ae0*/  UMOV UR27, 0xc0000010 ;  /* 0xc0000010001b7882 */ /* 0x000fe40000000000 */
[----:B------:R-:W-:Y:S01]  /*1af0*/  USEL UR6, URZ, 0x1, UP0 ;  /* 0x000000013f067887 */ /* 0x000fe20008000000 */
[----:B-1----:R-:W-:Y:S01]  /*1b00*/  ISETP.LE.AND P0, PT, R3, UR18, PT ;  /* 0x0000001203007c0c */ /* 0x002fe2000bf03270 */
[----:B------:R-:W-:Y:S01]  /*1b10*/  UMOV UR25, 0xc0000010 ;  /* 0xc000001000197882 */ /* 0x000fe20000000000 */
[----:B------:R-:W-:Y:S01]  /*1b20*/  UMOV UR22, UR26 ;  /* 0x0000001a00167c82 */ /* 0x000fe20008000000 */
[----:B------:R-:W-:Y:S01]  /*1b30*/  UMOV UR23, UR27 ;  /* 0x0000001b00177c82 */ /* 0x000fe20008000000 */
[----:B------:R-:W-:Y:S01]  /*1b40*/  QGMMA.64x64x32.F32.E4M3.E4M3 R56, gdesc[UR24], R56 ;  /* 0x00e00000183879f3 */ /* 0x000fe20008700838 */
[----:B------:R-:W-:-:S02]  /*1b50*/  USEL UR5, UR5, URZ, UP0 ;  /* 0x0000003f05057287 */ /* 0x000fc40008000000 */
[----:B------:R-:W-:Y:S01]  /*1b60*/  ULOP3.LUT UR4, UR4, UR6, URZ, 0x3c, !UPT ;  /* 0x0000000604047292 */ /* 0x000fe2000f8e3c3f */
[----:B------:R-:W-:Y:S05]  /*1b70*/  QGMMA.64x64x32.F32.E4M3.E4M3 R24, gdesc[UR20], R24, gsb0 ;  /* 0x00e00000141879f3 */ /* 0x000fea0008000818 */
[----:B------:R-:W-:Y:S06]  /*1b80*/  @!P0 BRA `(.L_x_50) ;  /* 0xfffffffc00148947 */ /* 0x000fec000383ffff */
.L_x_48:
[----:B------:R-:W-:Y:S02]  /*1b90*/  WARPGROUP.DEPBAR.LE gsb0, 0x0 ;  /* 0x00008000000079c5 */ /* 0x000fe40000010000 */
[----:B----4-:R-:W-:Y:S01]  /*1ba0*/  BAR.SYNC.DEFER_BLOCKING 0x0 ;  /* 0x0000000000007b1d */ /* 0x010fe20000010000 */
[C---:B-1----:R-:W-:Y:S01]  /*1bb0*/  IMAD.SHL.U32 R3, R0.reuse, 0x20, RZ ;  /* 0x0000002000037824 */ /* 0x042fe200078e00ff */
[----:B------:R-:W-:Y:S01]  /*1bc0*/  F2FP.SATFINITE.E4M3.F32.PACK_AB_MERGE_C R56, R57, R56, RZ ;  /* 0x000000383938723e */ /* 0x000fe200048070ff */
[C---:B---3--:R-:W-:Y:S01]  /*1bd0*/  IMAD.SHL.U32 R4, R0.reuse, 0x10, RZ ;  /* 0x0000001000047824 */ /* 0x048fe200078e00ff */
[----:B------:R-:W-:Y:S01]  /*1be0*/  F2FP.SATFINITE.E4M3.F32.PACK_AB_MERGE_C R58, R59, R58, RZ ;  /* 0x0000003a3b3a723e */ /* 0x000fe200048070ff */
[----:B------:R-:W-:Y:S01]  /*1bf0*/  IMAD.SHL.U32 R0, R0, 0x2, RZ ;  /* 0x0000000200007824 */ /* 0x000fe200078e00ff */
[----:B------:R-:W-:Y:S02]  /*1c00*/  LOP3.LUT R3, R3, 0xc00, RZ, 0xc0, !PT ;  /* 0x00000c0003037812 */ /* 0x000fe400078ec0ff */
[----:B------:R-:W-:-:S02]  /*1c10*/  ELECT P0, URZ, PT ;  /* 0x00000000003f782f */ /* 0x000fc40003800000 */
[----:B------:R-:W-:Y:S01]  /*1c20*/  F2FP.SATFINITE.E4M3.F32.PACK_AB_MERGE_C R60, R61, R60, RZ ;  /* 0x0000003c3d3c723e */ /* 0x000fe200048070ff */
[----:B------:R-:W-:Y:S01]  /*1c30*/  UMOV UR9, UR15 ;  /* 0x0000000f00097c82 */ /* 0x000fe20008000000 */
[----:B------:R-:W-:Y:S01]  /*1c40*/  LOP3.LUT R3, R3, 0x1c0, R4, 0xf8, !PT ;  /* 0x000001c003037812 */ /* 0x000fe200078ef804 */
[----:B------:R-:W-:Y:S01]  /*1c50*/  UMOV UR10, UR19 ;  /* 0x00000013000a7c82 */ /* 0x000fe20008000000 */
[----:B------:R-:W-:Y:S02]  /*1c60*/  F2FP.SATFINITE.E4M3.F32.PACK_AB_MERGE_C R62, R63, R62, RZ ;  /* 0x0000003e3f3e723e */ /* 0x000fe400048070ff */
[----:B------:R-:W-:Y:S02]  /*1c70*/  F2FP.SATFINITE.E4M3.F32.PACK_AB_MERGE_C R24, R25, R24, RZ ;  /* 0x000000181918723e */ /* 0x000fe400048070ff */
[----:B------:R-:W-:Y:S02]  /*1c80*/  F2FP.SATFINITE.E4M3.F32.PACK_AB_MERGE_C R26, R27, R26, RZ ;  /* 0x0000001a1b1a723e */ /* 0x000fe400048070ff */
[----:B------:R-:W-:-:S02]  /*1c90*/  F2FP.SATFINITE.E4M3.F32.PACK_AB_MERGE_C R28, R29, R28, RZ ;  /* 0x0000001c1d1c723e */ /* 0x000fc400048070ff */
[----:B------:R-:W-:Y:S02]  /*1ca0*/  F2FP.SATFINITE.E4M3.F32.PACK_AB_MERGE_C R30, R31, R30, RZ ;  /* 0x0000001e1f1e723e */ /* 0x000fe400048070ff */
[----:B------:R-:W-:Y:S01]  /*1cb0*/  LOP3.LUT R3, R3, 0x36, R0, 0xf8, !PT ;  /* 0x0000003603037812 */ /* 0x000fe200078ef800 */
[----:B------:R-:W1:Y:S02]  /*1cc0*/  @!P2 SYNCS.CCTL.IV [UR8+0x6000] ;  /* 0x00600000ff00a9b1 */ /* 0x000e640008000008 */
[----:B-1----:R-:W-:Y:S01]  /*1cd0*/  BAR.SYNC.DEFER_BLOCKING 0x0 ;  /* 0x0000000000007b1d */ /* 0x002fe20000010000 */
[----:B------:R-:W-:Y:S02]  /*1ce0*/  F2FP.SATFINITE.E4M3.F32.PACK_AB_MERGE_C R64, R65, R64, RZ ;  /* 0x000000404140723e */ /* 0x000fe400048070ff */
[----:B------:R-:W-:Y:S02]  /*1cf0*/  F2FP.SATFINITE.E4M3.F32.PACK_AB_MERGE_C R66, R67, R66, RZ ;  /* 0x000000424342723e */ /* 0x000fe400048070ff */
[----:B------:R-:W-:-:S02]  /*1d00*/  F2FP.SATFINITE.E4M3.F32.PACK_AB_MERGE_C R68, R69, R68, RZ ;  /* 0x000000444544723e */ /* 0x000fc400048070ff */
[----:B------:R-:W-:Y:S02]  /*1d10*/  F2FP.SATFINITE.E4M3.F32.PACK_AB_MERGE_C R70, R71, R70, RZ ;  /* 0x000000464746723e */ /* 0x000fe400048070ff */
[----:B------:R-:W-:Y:S02]  /*1d20*/  F2FP.SATFINITE.E4M3.F32.PACK_AB_MERGE_C R32, R33, R32, RZ ;  /* 0x000000202120723e */ /* 0x000fe400048070ff */
[----:B------:R-:W-:Y:S02]  /*1d30*/  F2FP.SATFINITE.E4M3.F32.PACK_AB_MERGE_C R34, R35, R34, RZ ;  /* 0x000000222322723e */ /* 0x000fe400048070ff */
[----:B------:R-:W-:Y:S02]  /*1d40*/  F2FP.SATFINITE.E4M3.F32.PACK_AB_MERGE_C R36, R37, R36, RZ ;  /* 0x000000242524723e */ /* 0x000fe400048070ff */
[----:B------:R-:W-:Y:S02]  /*1d50*/  F2FP.SATFINITE.E4M3.F32.PACK_AB_MERGE_C R38, R39, R38, RZ ;  /* 0x000000262726723e */ /* 0x000fe400048070ff */
[----:B------:R-:W-:-:S02]  /*1d60*/  LOP3.LUT R5, R3, 0x10, RZ, 0x3c, !PT ;  /* 0x0000001003057812 */ /* 0x000fc400078e3cff */
[----:B------:R-:W-:Y:S02]  /*1d70*/  F2FP.SATFINITE.E4M3.F32.PACK_AB_MERGE_C R72, R73, R72, RZ ;  /* 0x000000484948723e */ /* 0x000fe400048070ff */
[----:B------:R-:W-:Y:S02]  /*1d80*/  F2FP.SATFINITE.E4M3.F32.PACK_AB_MERGE_C R74, R75, R74, RZ ;  /* 0x0000004a4b4a723e */ /* 0x000fe400048070ff */
[----:B------:R-:W-:Y:S01]  /*1d90*/  F2FP.SATFINITE.E4M3.F32.PACK_AB_MERGE_C R76, R77, R76, RZ ;  /* 0x0000004c4d4c723e */ /* 0x000fe200048070ff */
[----:B------:R-:W1:Y:S02]  /*1da0*/  @!P2 SYNCS.CCTL.IV [UR8+0x6008] ;  /* 0x00600800ff00a9b1 */ /* 0x000e640008000008 */
[----:B-1----:R-:W-:Y:S01]  /*1db0*/  BAR.SYNC.DEFER_BLOCKING 0x0 ;  /* 0x0000000000007b1d */ /* 0x002fe20000010000 */
[----:B------:R-:W-:Y:S02]  /*1dc0*/  F2FP.SATFINITE.E4M3.F32.PACK_AB_MERGE_C R78, R79, R78, RZ ;  /* 0x0000004e4f4e723e */ /* 0x000fe400048070ff */
[----:B------:R-:W-:-:S02]  /*1dd0*/  F2FP.SATFINITE.E4M3.F32.PACK_AB_MERGE_C R40, R41, R40, RZ ;  /* 0x000000282928723e */ /* 0x000fc400048070ff */
[----:B------:R-:W-:Y:S02]  /*1de0*/  F2FP.SATFINITE.E4M3.F32.PACK_AB_MERGE_C R42, R43, R42, RZ ;  /* 0x0000002a2b2a723e */ /* 0x000fe400048070ff */
[----:B------:R-:W-:Y:S02]  /*1df0*/  F2FP.SATFINITE.E4M3.F32.PACK_AB_MERGE_C R44, R45, R44, RZ ;  /* 0x0000002c2d2c723e */ /* 0x000fe400048070ff */
[----:B------:R-:W-:Y:S02]  /*1e00*/  F2FP.SATFINITE.E4M3.F32.PACK_AB_MERGE_C R46, R47, R46, RZ ;  /* 0x0000002e2f2e723e */ /* 0x000fe400048070ff */
[----:B------:R-:W-:Y:S02]  /*1e10*/  LOP3.LUT R7, R3, 0x20, RZ, 0x3c, !PT ;  /* 0x0000002003077812 */ /* 0x000fe400078e3cff */
[----:B------:R-:W-:Y:S02]  /*1e20*/  F2FP.SATFINITE.E4M3.F32.PACK_AB_MERGE_C R80, R81, R80, RZ ;  /* 0x000000505150723e */ /* 0x000fe400048070ff */
[----:B------:R-:W-:-:S02]  /*1e30*/  F2FP.SATFINITE.E4M3.F32.PACK_AB_MERGE_C R82, R83, R82, RZ ;  /* 0x000000525352723e */ /* 0x000fc400048070ff */
[----:B------:R-:W-:Y:S02]  /*1e40*/  F2FP.SATFINITE.E4M3.F32.PACK_AB_MERGE_C R84, R85, R84, RZ ;  /* 0x000000545554723e */ /* 0x000fe400048070ff */
[----:B------:R-:W-:Y:S02]  /*1e50*/  F2FP.SATFINITE.E4M3.F32.PACK_AB_MERGE_C R86, R87, R86, RZ ;  /* 0x000000565756723e */ /* 0x000fe400048070ff */
[----:B------:R-:W-:Y:S02]  /*1e60*/  F2FP.SATFINITE.E4M3.F32.PACK_AB_MERGE_C R48, R49, R48, RZ ;  /* 0x000000303130723e */ /* 0x000fe400048070ff */
[----:B------:R-:W-:Y:S01]  /*1e70*/  F2FP.SATFINITE.E4M3.F32.PACK_AB_MERGE_C R50, R51, R50, RZ ;  /* 0x000000323332723e */ /* 0x000fe200048070ff */
[----:B------:R-:W1:Y:S02]  /*1e80*/  @!P2 SYNCS.CCTL.IV [UR8+0x6010] ;  /* 0x00601000ff00a9b1 */ /* 0x000e640008000008 */
[----:B-1----:R-:W-:Y:S01]  /*1e90*/  BAR.SYNC.DEFER_BLOCKING 0x0 ;  /* 0x0000000000007b1d */ /* 0x002fe20000010000 */
[----:B------:R-:W-:-:S02]  /*1ea0*/  F2FP.SATFINITE.E4M3.F32.PACK_AB_MERGE_C R52, R53, R52, RZ ;  /* 0x000000343534723e */ /* 0x000fc400048070ff */
[----:B------:R-:W-:Y:S02]  /*1eb0*/  F2FP.SATFINITE.E4M3.F32.PACK_AB_MERGE_C R54, R55, R54, RZ ;  /* 0x000000363736723e */ /* 0x000fe400048070ff */
[----:B------:R-:W-:-:S13]  /*1ec0*/  ISETP.LT.U32.AND P0, PT, R2, 0x20, P0 ;  /* 0x000000200200780c */ /* 0x000fda0000701070 */
[----:B------:R-:W-:Y:S01]  /*1ed0*/  VOTEU.ANY UP0, P0 ;  /* 0x00000000003f7886 */ /* 0x000fe20000000100 */
[----:B------:R-:W-:-:S04]  /*1ee0*/  VOTEU.ANY UP1, P0 ;  /* 0x00000000003f7886 */ /* 0x000fc80000020100 */
[----:B--2---:R-:W-:Y:S01]  /*1ef0*/  @UP0 UMOV UR6, UR32 ;  /* 0x0000002000060c82 */ /* 0x004fe20008000000 */
[----:B------:R-:W1:Y:S02]  /*1f00*/  @!P2 SYNCS.CCTL.IV [UR8+0x6018] ;  /* 0x00601800ff00a9b1 */ /* 0x000e640008000008 */
[----:B-1----:R-:W-:Y:S01]  /*1f10*/  STS.U16 [R3+UR8], R56 ;  /* 0x0000003803007988 */ /* 0x002fe20008000408 */
[----:B------:R-:W-:-:S03]  /*1f20*/  @UP0 UMOV UR7, UR33 ;  /* 0x0000002100070c82 */ /* 0x000fc60008000000 */
[----:B------:R-:W-:Y:S04]  /*1f30*/  STS.U16 [R3+UR8+0x200], R58 ;  /* 0x0002003a03007988 */ /* 0x000fe80008000408 */
[----:B------:R-:W-:Y:S04]  /*1f40*/  STS.U16 [R3+UR8+0x8], R60 ;  /* 0x0000083c03007988 */ /* 0x000fe80008000408 */
[----:B------:R-:W-:Y:S04]  /*1f50*/  STS.U16 [R3+UR8+0x208], R62 ;  /* 0x0002083e03007988 */ /* 0x000fe80008000408 */
[----:B------:R-:W-:Y:S04]  /*1f60*/  STS.U16 [R3+UR8+0x1000], R24 ;  /* 0x0010001803007988 */ /* 0x000fe80008000408 */
[----:B------:R-:W-:Y:S04]  /*1f70*/  STS.U16 [R3+UR8+0x1200], R26 ;  /* 0x0012001a03007988 */ /* 0x000fe80008000408 */
[----:B------:R-:W-:Y:S04]  /*1f80*/  STS.U16 [R3+UR8+0x1008], R28 ;  /* 0x0010081c03007988 */ /* 0x000fe80008000408 */
[----:B------:R1:W-:Y:S04]  /*1f90*/  STS.U16 [R3+UR8+0x1208], R30 ;  /* 0x0012081e03007988 */ /* 0x0003e80008000408 */
[----:B------:R-:W-:Y:S04]  /*1fa0*/  STS.U16 [R5+UR8], R64 ;  /* 0x0000004005007988 */ /* 0x000fe80008000408 */
[----:B------:R-:W-:Y:S01]  /*1fb0*/  STS.U16 [R5+UR8+0x200], R66 ;  /* 0x0002004205007988 */ /* 0x000fe20008000408 */
[----:B-1----:R-:W-:-:S03]  /*1fc0*/  LOP3.LUT R3, R3, 0x30, RZ, 0x3c, !PT ;  /* 0x0000003003037812 */ /* 0x002fc600078e3cff */
[----:B------:R-:W-:Y:S04]  /*1fd0*/  STS.U16 [R5+UR8+0x8], R68 ;  /* 0x0000084405007988 */ /* 0x000fe80008000408 */
[----:B------:R-:W-:Y:S04]  /*1fe0*/  STS.U16 [R5+UR8+0x208], R70 ;  /* 0x0002084605007988 */ /* 0x000fe80008000408 */
[----:B------:R-:W-:Y:S04]  /*1ff0*/  STS.U16 [R5+UR8+0x1000], R32 ;  /* 0x0010002005007988 */ /* 0x000fe80008000408 */
[----:B------:R-:W-:Y:S04]  /*2000*/  STS.U16 [R5+UR8+0x1200], R34 ;  /* 0x0012002205007988 */ /* 0x000fe80008000408 */
[----:B------:R-:W-:Y:S04]  /*2010*/  STS.U16 [R5+UR8+0x1008], R36 ;  /* 0x0010082405007988 */ /* 0x000fe80008000408 */
[----:B------:R-:W-:Y:S04]  /*2020*/  STS.U16 [R5+UR8+0x1208], R38 ;  /* 0x0012082605007988 */ /* 0x000fe80008000408 */
[----:B------:R-:W-:Y:S04]  /*2030*/  STS.U16 [R7+UR8], R72 ;  /* 0x0000004807007988 */ /* 0x000fe80008000408 */
[----:B------:R-:W-:Y:S04]  /*2040*/  STS.U16 [R7+UR8+0x200], R74 ;  /* 0x0002004a07007988 */ /* 0x000fe80008000408 */
        /* <DEDUP_REMOVED lines=13> */
[----:B------:R-:W-:Y:S01]  /*2120*/  STS.U16 [R3+UR8+0x1208], R54 ;  /* 0x0012083603007988 */ /* 0x000fe20008000408 */
[----:B------:R1:W-:Y:S06]  /*2130*/  MEMBAR.ALL.CTA ;  /* 0x0000000000007992 */ /* 0x0003ec0000008000 */
[----:B-1----:R-:W1:Y:S02]  /*2140*/  FENCE.VIEW.ASYNC.S ;  /* 0x00000000000073c6 */ /* 0x002e640000000000 */
[----:B-1----:R-:W-:Y:S06]  /*2150*/  BAR.SYNC.DEFER_BLOCKING 0x0 ;  /* 0x0000000000007b1d */ /* 0x002fec0000010000 */
[----:B------:R1:W-:Y:S01]  /*2160*/  @UP1 UTMASTG.2D [UR8], [UR6] ;  /* 0x00000008060013b5 */ /* 0x0003e20008008000 */
[----:B------:R0:W-:Y:S01]  /*2170*/  UTMACMDFLUSH ;  /* 0x00000000000079b7 */ /* 0x0001e20000000000 */
[----:B------:R-:W-:-:S04]  /*2180*/  DEPBAR.LE SB0, 0x0 ;  /* 0x000080000000791a */ /* 0x000fc80000000000 */
[----:B------:R-:W-:Y:S06]  /*2190*/  BAR.SYNC.DEFER_BLOCKING 0x0 ;  /* 0x0000000000007b1d */ /* 0x000fec0000010000 */
[----:B-1----:R-:W-:Y:S05]  /*21a0*/  EXIT ;  /* 0x000000000000794d */ /* 0x002fea0003800000 */
.L_x_49:
[----:B------:R-:W1:Y:S02]  /*21b0*/  SYNCS.PHASECHK.TRANS64.TRYWAIT P0, [UR9+0x6000], R3 ;  /* 0x00600003ff0075a7 */ /* 0x000e640008000149 */
[----:B-1----:R-:W-:Y:S05]  /*21c0*/  @!P0 BRA `(.L_x_49) ;  /* 0xfffffffc00f88947 */ /* 0x002fea000383ffff */
[----:B------:R-:W-:Y:S05]  /*21d0*/  BRA `(.L_x_51) ;  /* 0xfffffff800047947 */ /* 0x000fea000383ffff */
.L_x_52:
[----:B------:R-:W-:-:S00]  /*21e0*/  BRA `(.L_x_52) ;  /* 0xfffffffc00fc7947 */ /* 0x000fc0000383ffff */
[----:B------:R-:W-:-:S00]  /*21f0*/  NOP ;  /* 0x0000000000007918 */ /* 0x000fc00000000000 */
        /* <DEDUP_REMOVED lines=8> */
.L_x_53:


//--------------------- .nv.shared.gluon_wgmma    --------------------------
	.section	.nv.shared.gluon_wgmma,"aw",@nobits
	.sectionflags	@""
	.align	16
	.zero		1024


//--------------------- .nv.shared.reserved.0     --------------------------
	.section	.nv.shared.reserved.0,"aw",@nobits
	.weak		__nv_reservedSMEM_offset_0_alias
	.size		__nv_reservedSMEM_offset_0_alias, 0, 0
	.other		__nv_reservedSMEM_offset_0_alias,@"STO_CUDA_RESERVED_SHARED STV_DEFAULT"
__nv_reservedSMEM_offset_0_alias:
	.zero		0


//--------------------- .nv.constant0.gluon_wgmma --------------------------
	.section	.nv.constant0.gluon_wgmma,"a",@progbits
	.sectionflags	@""
	.align	4
.nv.constant0.gluon_wgmma:
	.zero		608


//--------------------- SYMBOLS --------------------------

	.type		.nv.reservedSmem.offset0,@object
	.size		.nv.reservedSmem.offset0,0x4
